//
// Generated by NVIDIA NVVM Compiler
//
// Compiler Build ID: CL-36424714
// Cuda compilation tools, release 13.0, V13.0.88
// Based on NVVM 20.0.0
//

.version 9.0
.target sm_100
.address_size 64

	// .globl	_Z8mykerneli
.extern .func  (.param .b32 func_retval0) vprintf
(
	.param .b64 vprintf_param_0,
	.param .b64 vprintf_param_1
)
;
.global .attribute(.managed) .align 4 .u32 PAGE_ENTRIES;
.global .attribute(.managed) .align 4 .u32 PAGEFAULT;
.global .attribute(.managed) .align 4 .u32 CURRENTTIME;
.global .attribute(.managed) .align 4 .b8 LRU[4096];
.global .attribute(.managed) .align 1 .b8 storage[131072];
.global .attribute(.managed) .align 1 .b8 results[131072];
.global .attribute(.managed) .align 1 .b8 input[131072];
// _ZZ8mykerneliE4data has been demoted
.extern .shared .align 16 .b8 pageTable[];
.global .align 1 .b8 $str[22] = {112, 97, 103, 101, 102, 97, 117, 108, 116, 32, 116, 105, 109, 101, 115, 32, 61, 32, 37, 100, 10};

.visible .entry _Z8mykerneli(
	.param .u32 _Z8mykerneli_param_0
)
{
	.local .align 8 .b8 	__local_depot0[8];
	.reg .b64 	%SP;
	.reg .b64 	%SPL;
	.reg .pred 	%p<70>;
	.reg .b16 	%rs<3>;
	.reg .b32 	%r<351>;
	.reg .b64 	%rd<52>;
	// demoted variable
	.shared .align 1 .b8 _ZZ8mykerneliE4data[32768];
	mov.u64 	%SPL, __local_depot0;
	cvta.local.u64 	%SP, %SPL;
	ld.param.u32 	%r71, [_Z8mykerneli_param_0];
	mov.b32 	%r73, 1024;
	st.global.u32 	[PAGE_ENTRIES], %r73;
	mov.b32 	%r318, 0;
	mov.u32 	%r75, pageTable;
	mov.u64 	%rd4, LRU;
$L__BB0_1:
	shl.b32 	%r74, %r318, 2;
	add.s32 	%r76, %r75, %r74;
	mul.wide.u32 	%rd3, %r318, 4;
	add.s64 	%rd5, %rd4, %rd3;
	mov.b32 	%r77, 0;
	st.global.u32 	[%rd5], %r77;
	st.global.u32 	[%rd5+4], %r77;
	st.global.u32 	[%rd5+8], %r77;
	mov.b32 	%r78, -1;
	st.shared.v4.u32 	[%r76], {%r78, %r78, %r78, %r78};
	st.global.u32 	[%rd5+12], %r77;
	st.global.u32 	[%rd5+16], %r77;
	st.global.u32 	[%rd5+20], %r77;
	st.global.u32 	[%rd5+24], %r77;
	st.shared.v4.u32 	[%r76+16], {%r78, %r78, %r78, %r78};
	st.global.u32 	[%rd5+28], %r77;
	st.global.u32 	[%rd5+32], %r77;
	st.global.u32 	[%rd5+36], %r77;
	st.global.u32 	[%rd5+40], %r77;
	st.shared.v4.u32 	[%r76+32], {%r78, %r78, %r78, %r78};
	st.global.u32 	[%rd5+44], %r77;
	st.global.u32 	[%rd5+48], %r77;
	st.global.u32 	[%rd5+52], %r77;
	st.global.u32 	[%rd5+56], %r77;
	st.shared.v4.u32 	[%r76+48], {%r78, %r78, %r78, %r78};
	st.global.u32 	[%rd5+60], %r77;
	st.global.u32 	[%rd5+64], %r77;
	st.global.u32 	[%rd5+68], %r77;
	st.global.u32 	[%rd5+72], %r77;
	st.shared.v4.u32 	[%r76+64], {%r78, %r78, %r78, %r78};
	st.global.u32 	[%rd5+76], %r77;
	st.global.u32 	[%rd5+80], %r77;
	st.global.u32 	[%rd5+84], %r77;
	st.global.u32 	[%rd5+88], %r77;
	st.shared.v4.u32 	[%r76+80], {%r78, %r78, %r78, %r78};
	st.global.u32 	[%rd5+92], %r77;
	st.global.u32 	[%rd5+96], %r77;
	st.global.u32 	[%rd5+100], %r77;
	st.global.u32 	[%rd5+104], %r77;
	st.shared.v4.u32 	[%r76+96], {%r78, %r78, %r78, %r78};
	st.global.u32 	[%rd5+108], %r77;
	st.global.u32 	[%rd5+112], %r77;
	st.global.u32 	[%rd5+116], %r77;
	st.global.u32 	[%rd5+120], %r77;
	st.shared.v4.u32 	[%r76+112], {%r78, %r78, %r78, %r78};
	st.global.u32 	[%rd5+124], %r77;
	add.s32 	%r318, %r318, 32;
	setp.eq.s32 	%p1, %r318, 1024;
	@%p1 bra 	$L__BB0_2;
	bra.uni 	$L__BB0_1;
$L__BB0_2:
	setp.lt.s32 	%p2, %r71, 1;
	ld.global.u32 	%r332, [CURRENTTIME];
	ld.global.u32 	%r339, [PAGEFAULT];
	@%p2 bra 	$L__BB0_8;
	mov.b32 	%r323, 0;
	mov.u64 	%rd7, input;
$L__BB0_4:
	cvt.u64.u32 	%rd6, %r323;
	add.s64 	%rd8, %rd7, %rd6;
	ld.global.u8 	%rs1, [%rd8];
	shr.u32 	%r11, %r323, 5;
	add.s32 	%r332, %r332, 1;
	mov.b32 	%r330, 0;
$L__BB0_5:
	shl.b32 	%r81, %r330, 2;
	add.s32 	%r83, %r75, %r81;
	ld.shared.u32 	%r84, [%r83];
	setp.ne.s32 	%p3, %r84, %r11;
	@%p3 bra 	$L__BB0_12;
	mul.wide.u32 	%rd18, %r330, 4;
	add.s64 	%rd20, %rd4, %rd18;
	st.global.u32 	[%rd20], %r332;
	bra.uni 	$L__BB0_20;
$L__BB0_7:
	st.global.u32 	[CURRENTTIME], %r332;
$L__BB0_8:
	add.s32 	%r7, %r71, -9;
	mov.u32 	%r333, %r71;
$L__BB0_9:
	mov.u32 	%r31, %r333;
	add.s32 	%r333, %r31, -1;
	shr.u32 	%r33, %r333, 5;
	add.s32 	%r332, %r332, 1;
	mov.b32 	%r334, 0;
$L__BB0_10:
	shl.b32 	%r161, %r334, 2;
	add.s32 	%r163, %r75, %r161;
	ld.shared.u32 	%r164, [%r163];
	setp.ne.s32 	%p25, %r164, %r33;
	@%p25 bra 	$L__BB0_26;
	mul.wide.u32 	%rd30, %r334, 4;
	add.s64 	%rd32, %rd4, %rd30;
	st.global.u32 	[%rd32], %r332;
	bra.uni 	$L__BB0_34;
$L__BB0_12:
	add.s32 	%r330, %r330, 1;
	setp.ne.s32 	%p4, %r330, 1024;
	@%p4 bra 	$L__BB0_5;
	mov.b32 	%r330, 0;
$L__BB0_14:
	shl.b32 	%r86, %r330, 2;
	add.s32 	%r16, %r75, %r86;
	ld.shared.u32 	%r88, [%r16];
	setp.ne.s32 	%p5, %r88, -1;
	@%p5 bra 	$L__BB0_16;
	add.s32 	%r339, %r339, 1;
	st.global.u32 	[PAGEFAULT], %r339;
	st.shared.u32 	[%r16], %r11;
	mul.wide.u32 	%rd15, %r330, 4;
	add.s64 	%rd17, %rd4, %rd15;
	st.global.u32 	[%rd17], %r332;
	bra.uni 	$L__BB0_20;
$L__BB0_16:
	add.s32 	%r330, %r330, 1;
	setp.ne.s32 	%p6, %r330, 1024;
	@%p6 bra 	$L__BB0_14;
	mov.b32 	%r330, -1;
	mov.b32 	%r326, 0;
	mov.u32 	%r328, %r330;
$L__BB0_18:
	.pragma "nounroll";
	mul.wide.u32 	%rd9, %r326, 4;
	add.s64 	%rd11, %rd4, %rd9;
	ld.global.u32 	%r91, [%rd11];
	setp.gt.u32 	%p7, %r328, %r91;
	min.u32 	%r92, %r328, %r91;
	selp.b32 	%r93, %r326, %r330, %p7;
	add.s32 	%r94, %r326, 1;
	ld.global.u32 	%r95, [%rd11+4];
	setp.gt.u32 	%p8, %r92, %r95;
	min.u32 	%r96, %r92, %r95;
	selp.b32 	%r97, %r94, %r93, %p8;
	add.s32 	%r98, %r326, 2;
	ld.global.u32 	%r99, [%rd11+8];
	setp.gt.u32 	%p9, %r96, %r99;
	min.u32 	%r100, %r96, %r99;
	selp.b32 	%r101, %r98, %r97, %p9;
	add.s32 	%r102, %r326, 3;
	ld.global.u32 	%r103, [%rd11+12];
	setp.gt.u32 	%p10, %r100, %r103;
	min.u32 	%r104, %r100, %r103;
	selp.b32 	%r105, %r102, %r101, %p10;
	add.s32 	%r106, %r326, 4;
	ld.global.u32 	%r107, [%rd11+16];
	setp.gt.u32 	%p11, %r104, %r107;
	min.u32 	%r108, %r104, %r107;
	selp.b32 	%r109, %r106, %r105, %p11;
	add.s32 	%r110, %r326, 5;
	ld.global.u32 	%r111, [%rd11+20];
	setp.gt.u32 	%p12, %r108, %r111;
	min.u32 	%r112, %r108, %r111;
	selp.b32 	%r113, %r110, %r109, %p12;
	add.s32 	%r114, %r326, 6;
	ld.global.u32 	%r115, [%rd11+24];
	setp.gt.u32 	%p13, %r112, %r115;
	min.u32 	%r116, %r112, %r115;
	selp.b32 	%r117, %r114, %r113, %p13;
	add.s32 	%r118, %r326, 7;
	ld.global.u32 	%r119, [%rd11+28];
	setp.gt.u32 	%p14, %r116, %r119;
	min.u32 	%r120, %r116, %r119;
	selp.b32 	%r121, %r118, %r117, %p14;
	add.s32 	%r122, %r326, 8;
	ld.global.u32 	%r123, [%rd11+32];
	setp.gt.u32 	%p15, %r120, %r123;
	min.u32 	%r124, %r120, %r123;
	selp.b32 	%r125, %r122, %r121, %p15;
	add.s32 	%r126, %r326, 9;
	ld.global.u32 	%r127, [%rd11+36];
	setp.gt.u32 	%p16, %r124, %r127;
	min.u32 	%r128, %r124, %r127;
	selp.b32 	%r129, %r126, %r125, %p16;
	add.s32 	%r130, %r326, 10;
	ld.global.u32 	%r131, [%rd11+40];
	setp.gt.u32 	%p17, %r128, %r131;
	min.u32 	%r132, %r128, %r131;
	selp.b32 	%r133, %r130, %r129, %p17;
	add.s32 	%r134, %r326, 11;
	ld.global.u32 	%r135, [%rd11+44];
	setp.gt.u32 	%p18, %r132, %r135;
	min.u32 	%r136, %r132, %r135;
	selp.b32 	%r137, %r134, %r133, %p18;
	add.s32 	%r138, %r326, 12;
	ld.global.u32 	%r139, [%rd11+48];
	setp.gt.u32 	%p19, %r136, %r139;
	min.u32 	%r140, %r136, %r139;
	selp.b32 	%r141, %r138, %r137, %p19;
	add.s32 	%r142, %r326, 13;
	ld.global.u32 	%r143, [%rd11+52];
	setp.gt.u32 	%p20, %r140, %r143;
	min.u32 	%r144, %r140, %r143;
	selp.b32 	%r145, %r142, %r141, %p20;
	add.s32 	%r146, %r326, 14;
	ld.global.u32 	%r147, [%rd11+56];
	setp.gt.u32 	%p21, %r144, %r147;
	min.u32 	%r148, %r144, %r147;
	selp.b32 	%r149, %r146, %r145, %p21;
	add.s32 	%r150, %r326, 15;
	ld.global.u32 	%r151, [%rd11+60];
	setp.gt.u32 	%p22, %r148, %r151;
	min.u32 	%r328, %r148, %r151;
	selp.b32 	%r330, %r150, %r149, %p22;
	add.s32 	%r24, %r326, 16;
	setp.ne.s32 	%p23, %r326, 1008;
	mov.u32 	%r326, %r24;
	@%p23 bra 	$L__BB0_18;
	add.s32 	%r339, %r339, 1;
	st.global.u32 	[PAGEFAULT], %r339;
	shl.b32 	%r152, %r330, 2;
	add.s32 	%r154, %r75, %r152;
	st.shared.u32 	[%r154], %r11;
	mul.wide.u32 	%rd12, %r330, 4;
	add.s64 	%rd14, %rd4, %rd12;
	st.global.u32 	[%rd14], %r332;
$L__BB0_20:
	shl.b32 	%r155, %r330, 5;
	and.b32  	%r156, %r323, 31;
	or.b32  	%r157, %r155, %r156;
	mov.u32 	%r158, _ZZ8mykerneliE4data;
	add.s32 	%r159, %r158, %r157;
	st.shared.u8 	[%r159], %rs1;
	add.s32 	%r323, %r323, 1;
	setp.eq.s32 	%p24, %r323, %r71;
	@%p24 bra 	$L__BB0_7;
	bra.uni 	$L__BB0_4;
$L__BB0_21:
	setp.lt.s32 	%p47, %r71, 1;
	st.global.u32 	[CURRENTTIME], %r332;
	@%p47 bra 	$L__BB0_45;
	mov.b32 	%r342, 0;
	mov.u64 	%rd45, results;
	add.s64 	%rd33, %rd4, 32;
$L__BB0_23:
	shr.u32 	%r52, %r342, 5;
	add.s32 	%r332, %r332, 1;
	mov.b32 	%r349, 0;
$L__BB0_24:
	shl.b32 	%r237, %r349, 2;
	add.s32 	%r239, %r75, %r237;
	ld.shared.u32 	%r240, [%r239];
	setp.ne.s32 	%p48, %r240, %r52;
	@%p48 bra 	$L__BB0_35;
	mul.wide.u32 	%rd41, %r349, 4;
	add.s64 	%rd43, %rd4, %rd41;
	st.global.u32 	[%rd43], %r332;
	bra.uni 	$L__BB0_43;
$L__BB0_26:
	add.s32 	%r334, %r334, 1;
	setp.ne.s32 	%p26, %r334, 1024;
	@%p26 bra 	$L__BB0_10;
	mov.b32 	%r335, 0;
$L__BB0_28:
	shl.b32 	%r166, %r335, 2;
	add.s32 	%r38, %r75, %r166;
	ld.shared.u32 	%r168, [%r38];
	setp.ne.s32 	%p27, %r168, -1;
	@%p27 bra 	$L__BB0_30;
	add.s32 	%r339, %r339, 1;
	st.global.u32 	[PAGEFAULT], %r339;
	st.shared.u32 	[%r38], %r33;
	mul.wide.u32 	%rd27, %r335, 4;
	add.s64 	%rd29, %rd4, %rd27;
	st.global.u32 	[%rd29], %r332;
	bra.uni 	$L__BB0_34;
$L__BB0_30:
	add.s32 	%r335, %r335, 1;
	setp.ne.s32 	%p28, %r335, 1024;
	@%p28 bra 	$L__BB0_28;
	mov.b32 	%r337, -1;
	mov.b32 	%r336, 0;
	mov.u32 	%r338, %r337;
$L__BB0_32:
	.pragma "nounroll";
	mul.wide.u32 	%rd21, %r336, 4;
	add.s64 	%rd23, %rd4, %rd21;
	ld.global.u32 	%r171, [%rd23];
	setp.gt.u32 	%p29, %r338, %r171;
	min.u32 	%r172, %r338, %r171;
	selp.b32 	%r173, %r336, %r337, %p29;
	add.s32 	%r174, %r336, 1;
	ld.global.u32 	%r175, [%rd23+4];
	setp.gt.u32 	%p30, %r172, %r175;
	min.u32 	%r176, %r172, %r175;
	selp.b32 	%r177, %r174, %r173, %p30;
	add.s32 	%r178, %r336, 2;
	ld.global.u32 	%r179, [%rd23+8];
	setp.gt.u32 	%p31, %r176, %r179;
	min.u32 	%r180, %r176, %r179;
	selp.b32 	%r181, %r178, %r177, %p31;
	add.s32 	%r182, %r336, 3;
	ld.global.u32 	%r183, [%rd23+12];
	setp.gt.u32 	%p32, %r180, %r183;
	min.u32 	%r184, %r180, %r183;
	selp.b32 	%r185, %r182, %r181, %p32;
	add.s32 	%r186, %r336, 4;
	ld.global.u32 	%r187, [%rd23+16];
	setp.gt.u32 	%p33, %r184, %r187;
	min.u32 	%r188, %r184, %r187;
	selp.b32 	%r189, %r186, %r185, %p33;
	add.s32 	%r190, %r336, 5;
	ld.global.u32 	%r191, [%rd23+20];
	setp.gt.u32 	%p34, %r188, %r191;
	min.u32 	%r192, %r188, %r191;
	selp.b32 	%r193, %r190, %r189, %p34;
	add.s32 	%r194, %r336, 6;
	ld.global.u32 	%r195, [%rd23+24];
	setp.gt.u32 	%p35, %r192, %r195;
	min.u32 	%r196, %r192, %r195;
	selp.b32 	%r197, %r194, %r193, %p35;
	add.s32 	%r198, %r336, 7;
	ld.global.u32 	%r199, [%rd23+28];
	setp.gt.u32 	%p36, %r196, %r199;
	min.u32 	%r200, %r196, %r199;
	selp.b32 	%r201, %r198, %r197, %p36;
	add.s32 	%r202, %r336, 8;
	ld.global.u32 	%r203, [%rd23+32];
	setp.gt.u32 	%p37, %r200, %r203;
	min.u32 	%r204, %r200, %r203;
	selp.b32 	%r205, %r202, %r201, %p37;
	add.s32 	%r206, %r336, 9;
	ld.global.u32 	%r207, [%rd23+36];
	setp.gt.u32 	%p38, %r204, %r207;
	min.u32 	%r208, %r204, %r207;
	selp.b32 	%r209, %r206, %r205, %p38;
	add.s32 	%r210, %r336, 10;
	ld.global.u32 	%r211, [%rd23+40];
	setp.gt.u32 	%p39, %r208, %r211;
	min.u32 	%r212, %r208, %r211;
	selp.b32 	%r213, %r210, %r209, %p39;
	add.s32 	%r214, %r336, 11;
	ld.global.u32 	%r215, [%rd23+44];
	setp.gt.u32 	%p40, %r212, %r215;
	min.u32 	%r216, %r212, %r215;
	selp.b32 	%r217, %r214, %r213, %p40;
	add.s32 	%r218, %r336, 12;
	ld.global.u32 	%r219, [%rd23+48];
	setp.gt.u32 	%p41, %r216, %r219;
	min.u32 	%r220, %r216, %r219;
	selp.b32 	%r221, %r218, %r217, %p41;
	add.s32 	%r222, %r336, 13;
	ld.global.u32 	%r223, [%rd23+52];
	setp.gt.u32 	%p42, %r220, %r223;
	min.u32 	%r224, %r220, %r223;
	selp.b32 	%r225, %r222, %r221, %p42;
	add.s32 	%r226, %r336, 14;
	ld.global.u32 	%r227, [%rd23+56];
	setp.gt.u32 	%p43, %r224, %r227;
	min.u32 	%r228, %r224, %r227;
	selp.b32 	%r229, %r226, %r225, %p43;
	add.s32 	%r230, %r336, 15;
	ld.global.u32 	%r231, [%rd23+60];
	setp.gt.u32 	%p44, %r228, %r231;
	min.u32 	%r338, %r228, %r231;
	selp.b32 	%r337, %r230, %r229, %p44;
	add.s32 	%r46, %r336, 16;
	setp.ne.s32 	%p45, %r336, 1008;
	mov.u32 	%r336, %r46;
	@%p45 bra 	$L__BB0_32;
	add.s32 	%r339, %r339, 1;
	st.global.u32 	[PAGEFAULT], %r339;
	shl.b32 	%r232, %r337, 2;
	add.s32 	%r234, %r75, %r232;
	st.shared.u32 	[%r234], %r33;
	mul.wide.u32 	%rd24, %r337, 4;
	add.s64 	%rd26, %rd4, %rd24;
	st.global.u32 	[%rd26], %r332;
$L__BB0_34:
	setp.gt.s32 	%p46, %r31, %r7;
	@%p46 bra 	$L__BB0_9;
	bra.uni 	$L__BB0_21;
$L__BB0_35:
	add.s32 	%r349, %r349, 1;
	setp.ne.s32 	%p49, %r349, 1024;
	@%p49 bra 	$L__BB0_24;
	mov.b32 	%r349, 0;
$L__BB0_37:
	shl.b32 	%r242, %r349, 2;
	add.s32 	%r57, %r75, %r242;
	ld.shared.u32 	%r244, [%r57];
	setp.ne.s32 	%p50, %r244, -1;
	@%p50 bra 	$L__BB0_39;
	add.s32 	%r339, %r339, 1;
	st.global.u32 	[PAGEFAULT], %r339;
	st.shared.u32 	[%r57], %r52;
	mul.wide.u32 	%rd38, %r349, 4;
	add.s64 	%rd40, %rd4, %rd38;
	st.global.u32 	[%rd40], %r332;
	bra.uni 	$L__BB0_43;
$L__BB0_39:
	add.s32 	%r349, %r349, 1;
	setp.ne.s32 	%p51, %r349, 1024;
	@%p51 bra 	$L__BB0_37;
	mov.b32 	%r349, -1;
	mov.b32 	%r345, 0;
	mov.u64 	%rd51, %rd33;
	mov.u32 	%r347, %r349;
$L__BB0_41:
	.pragma "nounroll";
	ld.global.u32 	%r247, [%rd51+-32];
	setp.gt.u32 	%p52, %r347, %r247;
	min.u32 	%r248, %r347, %r247;
	selp.b32 	%r249, %r345, %r349, %p52;
	ld.global.u32 	%r250, [%rd51+-28];
	setp.gt.u32 	%p53, %r248, %r250;
	min.u32 	%r251, %r248, %r250;
	add.s32 	%r252, %r345, 1;
	selp.b32 	%r253, %r252, %r249, %p53;
	ld.global.u32 	%r254, [%rd51+-24];
	setp.gt.u32 	%p54, %r251, %r254;
	min.u32 	%r255, %r251, %r254;
	add.s32 	%r256, %r345, 2;
	selp.b32 	%r257, %r256, %r253, %p54;
	ld.global.u32 	%r258, [%rd51+-20];
	setp.gt.u32 	%p55, %r255, %r258;
	min.u32 	%r259, %r255, %r258;
	add.s32 	%r260, %r345, 3;
	selp.b32 	%r261, %r260, %r257, %p55;
	ld.global.u32 	%r262, [%rd51+-16];
	setp.gt.u32 	%p56, %r259, %r262;
	min.u32 	%r263, %r259, %r262;
	add.s32 	%r264, %r345, 4;
	selp.b32 	%r265, %r264, %r261, %p56;
	ld.global.u32 	%r266, [%rd51+-12];
	setp.gt.u32 	%p57, %r263, %r266;
	min.u32 	%r267, %r263, %r266;
	add.s32 	%r268, %r345, 5;
	selp.b32 	%r269, %r268, %r265, %p57;
	ld.global.u32 	%r270, [%rd51+-8];
	setp.gt.u32 	%p58, %r267, %r270;
	min.u32 	%r271, %r267, %r270;
	add.s32 	%r272, %r345, 6;
	selp.b32 	%r273, %r272, %r269, %p58;
	ld.global.u32 	%r274, [%rd51+-4];
	setp.gt.u32 	%p59, %r271, %r274;
	min.u32 	%r275, %r271, %r274;
	add.s32 	%r276, %r345, 7;
	selp.b32 	%r277, %r276, %r273, %p59;
	ld.global.u32 	%r278, [%rd51];
	setp.gt.u32 	%p60, %r275, %r278;
	min.u32 	%r279, %r275, %r278;
	add.s32 	%r280, %r345, 8;
	selp.b32 	%r281, %r280, %r277, %p60;
	ld.global.u32 	%r282, [%rd51+4];
	setp.gt.u32 	%p61, %r279, %r282;
	min.u32 	%r283, %r279, %r282;
	add.s32 	%r284, %r345, 9;
	selp.b32 	%r285, %r284, %r281, %p61;
	ld.global.u32 	%r286, [%rd51+8];
	setp.gt.u32 	%p62, %r283, %r286;
	min.u32 	%r287, %r283, %r286;
	add.s32 	%r288, %r345, 10;
	selp.b32 	%r289, %r288, %r285, %p62;
	ld.global.u32 	%r290, [%rd51+12];
	setp.gt.u32 	%p63, %r287, %r290;
	min.u32 	%r291, %r287, %r290;
	add.s32 	%r292, %r345, 11;
	selp.b32 	%r293, %r292, %r289, %p63;
	ld.global.u32 	%r294, [%rd51+16];
	setp.gt.u32 	%p64, %r291, %r294;
	min.u32 	%r295, %r291, %r294;
	add.s32 	%r296, %r345, 12;
	selp.b32 	%r297, %r296, %r293, %p64;
	ld.global.u32 	%r298, [%rd51+20];
	setp.gt.u32 	%p65, %r295, %r298;
	min.u32 	%r299, %r295, %r298;
	add.s32 	%r300, %r345, 13;
	selp.b32 	%r301, %r300, %r297, %p65;
	ld.global.u32 	%r302, [%rd51+24];
	setp.gt.u32 	%p66, %r299, %r302;
	min.u32 	%r303, %r299, %r302;
	add.s32 	%r304, %r345, 14;
	selp.b32 	%r305, %r304, %r301, %p66;
	ld.global.u32 	%r306, [%rd51+28];
	setp.gt.u32 	%p67, %r303, %r306;
	min.u32 	%r347, %r303, %r306;
	add.s32 	%r307, %r345, 15;
	selp.b32 	%r349, %r307, %r305, %p67;
	add.s64 	%rd51, %rd51, 64;
	setp.ne.s32 	%p68, %r345, 1008;
	add.s32 	%r345, %r345, 16;
	@%p68 bra 	$L__BB0_41;
	add.s32 	%r339, %r339, 1;
	st.global.u32 	[PAGEFAULT], %r339;
	shl.b32 	%r308, %r349, 2;
	add.s32 	%r310, %r75, %r308;
	st.shared.u32 	[%r310], %r52;
	mul.wide.u32 	%rd35, %r349, 4;
	add.s64 	%rd37, %rd4, %rd35;
	st.global.u32 	[%rd37], %r332;
$L__BB0_43:
	shl.b32 	%r311, %r349, 5;
	and.b32  	%r312, %r342, 31;
	or.b32  	%r313, %r311, %r312;
	mov.u32 	%r314, _ZZ8mykerneliE4data;
	add.s32 	%r315, %r314, %r313;
	ld.shared.u8 	%rs2, [%r315];
	cvt.u64.u32 	%rd44, %r342;
	add.s64 	%rd46, %rd45, %rd44;
	st.global.u8 	[%rd46], %rs2;
	add.s32 	%r342, %r342, 1;
	setp.ne.s32 	%p69, %r342, %r71;
	@%p69 bra 	$L__BB0_23;
	st.global.u32 	[CURRENTTIME], %r332;
$L__BB0_45:
	add.u64 	%rd47, %SP, 0;
	add.u64 	%rd48, %SPL, 0;
	st.local.u32 	[%rd48], %r339;
	mov.u64 	%rd49, $str;
	cvta.global.u64 	%rd50, %rd49;
	{ // callseq 0, 0
	.param .b64 param0;
	st.param.b64 	[param0], %rd50;
	.param .b64 param1;
	st.param.b64 	[param1], %rd47;
	.param .b32 retval0;
	call.uni (retval0), 
	vprintf, 
	(
	param0, 
	param1
	);
	ld.param.b32 	%r316, [retval0];
	} // callseq 0
	ret;

}


// ===== COMPILED SASS (sm_100) =====

	.target	sm_100

	.elftype	@"ET_EXEC"


//--------------------- .note.nv.tkinfo           --------------------------
	.section	.note.nv.tkinfo,"",@"SHT_NOTE"
	.sectionflags	@"SHF_NOTE_NV_TKINFO"
	.tkinfo
        /*0018*/ 	.word	0x00000002
        /*0030*/ 	.string	""
        /*0030*/ 	.string	"ptxas"
        /*0030*/ 	.string	"Cuda compilation tools, release 13.0, V13.0.88"
        /*0030*/ 	.string	"Build cuda_13.0.r13.0/compiler.36424714_0"
        /*0030*/ 	.string	"-arch sm_100 -m 64 "



//--------------------- .note.nv.cuinfo           --------------------------
	.section	.note.nv.cuinfo,"",@"SHT_NOTE"
	.sectionflags	@"SHF_NOTE_NV_CUINFO"
        /*0018*/ 	.short	0x0002
        /*001a*/ 	.short	0x0064
        /*001c*/ 	.short	0x0082
	.zero		2


//--------------------- .nv.info                  --------------------------
	.section	.nv.info,"",@"SHT_CUDA_INFO"
	.align	4


	//----- nvinfo : EIATTR_REGCOUNT
	.align		4
        /*0000*/ 	.byte	0x04, 0x2f
        /*0002*/ 	.short	(.L_9 - .L_8)
	.align		4
.L_8:
        /*0004*/ 	.word	index@(_Z8mykerneli)
        /*0008*/ 	.word	0x0000001e


	//----- nvinfo : EIATTR_FRAME_SIZE
	.align		4
.L_9:
        /*000c*/ 	.byte	0x04, 0x11
        /*000e*/ 	.short	(.L_11 - .L_10)
	.align		4
.L_10:
        /*0010*/ 	.word	index@(_Z8mykerneli)
        /*0014*/ 	.word	0x00000008


	//----- nvinfo : EIATTR_MIN_STACK_SIZE
	.align		4
.L_11:
        /*0018*/ 	.byte	0x04, 0x12
        /*001a*/ 	.short	(.L_13 - .L_12)
	.align		4
.L_12:
        /*001c*/ 	.word	index@(_Z8mykerneli)
        /*0020*/ 	.word	0x00000008
.L_13:


//--------------------- .nv.compat                --------------------------
	.section	.nv.compat,"",@"SHT_CUDA_COMPAT_INFO"
	.align	4
        /*0000*/ 	.byte	0x02, 0x09, 0x00, 0x00, 0x02, 0x02, 0x01, 0x00, 0x02, 0x05, 0x05, 0x00, 0x03, 0x07, 0x01, 0x01
        /*0010*/ 	.byte	0x02, 0x03, 0x00, 0x00, 0x02, 0x06, 0x01, 0x00, 0x04, 0x0b, 0x08, 0x00, 0x09, 0x00, 0x00, 0x00
        /*0020*/ 	.byte	0x00, 0x00, 0x00, 0x00


//--------------------- .nv.info._Z8mykerneli     --------------------------
	.section	.nv.info._Z8mykerneli,"",@"SHT_CUDA_INFO"
	.sectionflags	@""
	.align	4


	//----- nvinfo : EIATTR_CUDA_API_VERSION
	.align		4
        /*0000*/ 	.byte	0x04, 0x37
        /*0002*/ 	.short	(.L_15 - .L_14)
.L_14:
        /*0004*/ 	.word	0x00000082


	//----- nvinfo : EIATTR_KPARAM_INFO
	.align		4
.L_15:
        /*0008*/ 	.byte	0x04, 0x17
        /*000a*/ 	.short	(.L_17 - .L_16)
.L_16:
        /*000c*/ 	.word	0x00000000
        /*0010*/ 	.short	0x0000
        /*0012*/ 	.short	0x0000
        /*0014*/ 	.byte	0x00, 0xf0, 0x11, 0x00


	//----- nvinfo : EIATTR_SPARSE_MMA_MASK
	.align		4
.L_17:
        /*0018*/ 	.byte	0x03, 0x50
        /*001a*/ 	.short	0x0000


	//----- nvinfo : EIATTR_MAXREG_COUNT
	.align		4
        /*001c*/ 	.byte	0x03, 0x1b
        /*001e*/ 	.short	0x00ff


	//----- nvinfo : EIATTR_EXTERNS
	.align		4
        /*0020*/ 	.byte	0x04, 0x0f
        /*0022*/ 	.short	(.L_19 - .L_18)


	//   ....[0]....
	.align		4
.L_18:
        /*0024*/ 	.word	index@(vprintf)


	//----- nvinfo : EIATTR_MERCURY_ISA_VERSION
	.align		4
.L_19:
        /*0028*/ 	.byte	0x03, 0x5f
        /*002a*/ 	.short	0x0101


	//----- nvinfo : EIATTR_VRC_CTA_INIT_COUNT
	.align		4
        /*002c*/ 	.byte	0x02, 0x4a
	.zero		1
	.zero		1


	//----- nvinfo : EIATTR_SYSCALL_OFFSETS
	.align		4
        /*0030*/ 	.byte	0x04, 0x46
        /*0032*/ 	.short	(.L_21 - .L_20)


	//   ....[0]....
.L_20:
        /*0034*/ 	.word	0x00001cb0


	//----- nvinfo : EIATTR_EXIT_INSTR_OFFSETS
	.align		4
.L_21:
        /*0038*/ 	.byte	0x04, 0x1c
        /*003a*/ 	.short	(.L_23 - .L_22)


	//   ....[0]....
.L_22:
        /*003c*/ 	.word	0x00001cc0


	//----- nvinfo : EIATTR_CBANK_PARAM_SIZE
	.align		4
.L_23:
        /*0040*/ 	.byte	0x03, 0x19
        /*0042*/ 	.short	0x0004


	//----- nvinfo : EIATTR_PARAM_CBANK
	.align		4
        /*0044*/ 	.byte	0x04, 0x0a
        /*0046*/ 	.short	(.L_25 - .L_24)
	.align		4
.L_24:
        /*0048*/ 	.word	index@(.nv.constant0._Z8mykerneli)
        /*004c*/ 	.short	0x0380
        /*004e*/ 	.short	0x0004


	//----- nvinfo : EIATTR_SW_WAR
	.align		4
.L_25:
        /*0050*/ 	.byte	0x04, 0x36
        /*0052*/ 	.short	(.L_27 - .L_26)
.L_26:
        /*0054*/ 	.word	0x00000008
.L_27:


//--------------------- .nv.callgraph             --------------------------
	.section	.nv.callgraph,"",@"SHT_CUDA_CALLGRAPH"
	.align	4
	.sectionentsize	8
	.align		4
        /*0000*/ 	.word	0x00000000
	.align		4
        /*0004*/ 	.word	0xffffffff
	.align		4
        /*0008*/ 	.word	index@(_Z8mykerneli)
	.align		4
        /*000c*/ 	.word	index@(vprintf)
	.align		4
        /*0010*/ 	.word	0x00000000
	.align		4
        /*0014*/ 	.word	0xfffffffe
	.align		4
        /*0018*/ 	.word	0x00000000
	.align		4
        /*001c*/ 	.word	0xfffffffd
	.align		4
        /*0020*/ 	.word	0x00000000
	.align		4
        /*0024*/ 	.word	0xfffffffc


//--------------------- .nv.constant4             --------------------------
	.section	.nv.constant4,"a",@progbits
	.align	8
	.align		8
.nv.constant4:
        /*0000*/ 	.dword	vprintf
	.align		8
        /*0008*/ 	.dword	PAGE_ENTRIES
	.align		8
        /*0010*/ 	.dword	PAGEFAULT
	.align		8
        /*0018*/ 	.dword	CURRENTTIME
	.align		8
        /*0020*/ 	.dword	LRU
	.align		8
        /*0028*/ 	.dword	storage
	.align		8
        /*0030*/ 	.dword	results
	.align		8
        /*0038*/ 	.dword	input
	.align		8
        /*0040*/ 	.dword	$str


//--------------------- .text._Z8mykerneli        --------------------------
	.section	.text._Z8mykerneli,"ax",@progbits
	.align	128
        .global         _Z8mykerneli
        .type           _Z8mykerneli,@function
        .size           _Z8mykerneli,(.L_x_26 - _Z8mykerneli)
        .other          _Z8mykerneli,@"STO_CUDA_ENTRY STV_DEFAULT"
_Z8mykerneli:
.text._Z8mykerneli:
[----:B------:R-:W0:Y:S08]  /*0000*/  LDC R1, c[0x0][0x37c] ;  /* 0x0000df00ff017b82 */ /* 0x000e300000000800 */
[----:B------:R-:W1:Y:S01]  /*0010*/  LDC.64 R2, c[0x4][0x8] ;  /* 0x01000200ff027b82 */ /* 0x000e620000000a00 */
[----:B------:R-:W1:Y:S01]  /*0020*/  LDCU.64 UR10, c[0x0][0x358] ;  /* 0x00006b00ff0a77ac */ /* 0x000e620008000a00 */
[----:B------:R-:W-:-:S02]  /*0030*/  IMAD.MOV.U32 R9, RZ, RZ, 0x400 ;  /* 0x00000400ff097424 */ /* 0x000fc400078e00ff */
[----:B0-----:R-:W-:Y:S01]  /*0040*/  VIADD R1, R1, 0xfffffff8 ;  /* 0xfffffff801017836 */ /* 0x001fe20000000000 */
[----:B------:R-:W0:Y:S01]  /*0050*/  LDCU UR6, c[0x0][0x2f8] ;  /* 0x00005f00ff0677ac */ /* 0x000e220008000800 */
[----:B------:R-:W-:Y:S02]  /*0060*/  IMAD.MOV.U32 R13, RZ, RZ, RZ ;  /* 0x000000ffff0d7224 */ /* 0x000fe400078e00ff */
[----:B------:R-:W2:Y:S01]  /*0070*/  S2UR UR5, SR_CgaCtaId ;  /* 0x00000000000579c3 */ /* 0x000ea20000008800 */
[----:B------:R-:W3:Y:S01]  /*0080*/  LDCU UR7, c[0x0][0x2fc] ;  /* 0x00005f80ff0777ac */ /* 0x000ee20008000800 */
[----:B------:R-:W-:Y:S02]  /*0090*/  UMOV UR4, 0x400 ;  /* 0x0000040000047882 */ /* 0x000fe40000000000 */
[----:B------:R-:W-:-:S04]  /*00a0*/  UIADD3 UR4, UPT, UPT, UR4, 0x8000, URZ ;  /* 0x0000800004047890 */ /* 0x000fc8000fffe0ff */
[----:B------:R-:W4:Y:S01]  /*00b0*/  LDC.64 R4, c[0x4][0x20] ;  /* 0x01000800ff047b82 */ /* 0x000f220000000a00 */
[----:B0-----:R-:W-:Y:S01]  /*00c0*/  IADD3 R6, P0, PT, R1, UR6, RZ ;  /* 0x0000000601067c10 */ /* 0x001fe2000ff1e0ff */
[----:B-1----:R0:W-:Y:S04]  /*00d0*/  STG.E desc[UR10][R2.64], R9 ;  /* 0x0000000902007986 */ /* 0x0021e8000c10190a */
[----:B---3--:R-:W-:Y:S01]  /*00e0*/  IMAD.X R7, RZ, RZ, UR7, P0 ;  /* 0x00000007ff077e24 */ /* 0x008fe200080e06ff */
[----:B--2---:R-:W-:-:S12]  /*00f0*/  ULEA UR4, UR5, UR4, 0x18 ;  /* 0x0000000405047291 */ /* 0x004fd8000f8ec0ff */
.L_x_0:
[C---:B-1----:R-:W-:Y:S01]  /*0100*/  LEA R0, R13.reuse, UR4, 0x2 ;  /* 0x000000040d007c11 */ /* 0x042fe2000f8e10ff */
[----:B------:R-:W-:Y:S02]  /*0110*/  IMAD.MOV.U32 R8, RZ, RZ, -0x1 ;  /* 0xffffffffff087424 */ /* 0x000fe400078e00ff */
[----:B0-----:R-:W-:Y:S02]  /*0120*/  IMAD.MOV.U32 R9, RZ, RZ, -0x1 ;  /* 0xffffffffff097424 */ /* 0x001fe400078e00ff */
[----:B------:R-:W-:Y:S02]  /*0130*/  IMAD.MOV.U32 R10, RZ, RZ, -0x1 ;  /* 0xffffffffff0a7424 */ /* 0x000fe400078e00ff */
[----:B------:R-:W-:Y:S02]  /*0140*/  IMAD.MOV.U32 R11, RZ, RZ, -0x1 ;  /* 0xffffffffff0b7424 */ /* 0x000fe400078e00ff */
[----:B----4-:R-:W-:-:S03]  /*0150*/  IMAD.WIDE.U32 R2, R13, 0x4, R4 ;  /* 0x000000040d027825 */ /* 0x010fc600078e0004 */
[----:B------:R1:W-:Y:S01]  /*0160*/  STS.128 [R0], R8 ;  /* 0x0000000800007388 */ /* 0x0003e20000000c00 */
[----:B------:R-:W-:-:S03]  /*0170*/  VIADD R13, R13, 0x20 ;  /* 0x000000200d0d7836 */ /* 0x000fc60000000000 */
[----:B------:R1:W-:Y:S02]  /*0180*/  STS.128 [R0+0x10], R8 ;  /* 0x0000100800007388 */ /* 0x0003e40000000c00 */
[----:B------:R-:W-:Y:S02]  /*0190*/  ISETP.NE.AND P0, PT, R13, 0x400, PT ;  /* 0x000004000d00780c */ /* 0x000fe40003f05270 */
[----:B------:R1:W-:Y:S04]  /*01a0*/  STS.128 [R0+0x20], R8 ;  /* 0x0000200800007388 */ /* 0x0003e80000000c00 */
[----:B------:R1:W-:Y:S04]  /*01b0*/  STS.128 [R0+0x30], R8 ;  /* 0x0000300800007388 */ /* 0x0003e80000000c00 */
[----:B------:R1:W-:Y:S04]  /*01c0*/  STS.128 [R0+0x40], R8 ;  /* 0x0000400800007388 */ /* 0x0003e80000000c00 */
[----:B------:R1:W-:Y:S04]  /*01d0*/  STS.128 [R0+0x50], R8 ;  /* 0x0000500800007388 */ /* 0x0003e80000000c00 */
[----:B------:R1:W-:Y:S04]  /*01e0*/  STS.128 [R0+0x60], R8 ;  /* 0x0000600800007388 */ /* 0x0003e80000000c00 */
[----:B------:R1:W-:Y:S04]  /*01f0*/  STS.128 [R0+0x70], R8 ;  /* 0x0000700800007388 */ /* 0x0003e80000000c00 */
[----:B------:R1:W-:Y:S04]  /*0200*/  STG.E desc[UR10][R2.64], RZ ;  /* 0x000000ff02007986 */ /* 0x0003e8000c10190a */
        /* <DEDUP_REMOVED lines=30> */
[----:B------:R1:W-:Y:S01]  /*03f0*/  STG.E desc[UR10][R2.64+0x7c], RZ ;  /* 0x00007cff02007986 */ /* 0x0003e2000c10190a */
[----:B------:R-:W-:Y:S05]  /*0400*/  @P0 BRA `(.L_x_0) ;  /* 0xfffffffc003c0947 */ /* 0x000fea000383ffff */
[----:B-1----:R-:W0:Y:S01]  /*0410*/  LDC.64 R8, c[0x4][0x18] ;  /* 0x01000600ff087b82 */ /* 0x002e220000000a00 */
[----:B------:R-:W1:Y:S07]  /*0420*/  LDCU UR5, c[0x0][0x380] ;  /* 0x00007000ff0577ac */ /* 0x000e6e0008000800 */
[----:B------:R-:W2:Y:S01]  /*0430*/  LDC.64 R2, c[0x4][0x10] ;  /* 0x01000400ff027b82 */ /* 0x000ea20000000a00 */
[----:B0-----:R0:W5:Y:S04]  /*0440*/  LDG.E R8, desc[UR10][R8.64] ;  /* 0x0000000a08087981 */ /* 0x001168000c1e1900 */
[----:B--2---:R0:W5:Y:S01]  /*0450*/  LDG.E R0, desc[UR10][R2.64] ;  /* 0x0000000a02007981 */ /* 0x004162000c1e1900 */
[----:B-1----:R-:W-:-:S09]  /*0460*/  UISETP.GE.AND UP0, UPT, UR5, 0x1, UPT ;  /* 0x000000010500788c */ /* 0x002fd2000bf06270 */
[----:B0-----:R-:W-:Y:S05]  /*0470*/  BRA.U !UP0, `(.L_x_1) ;  /* 0x0000000508fc7547 */ /* 0x001fea000b800000 */
[----:B------:R-:W-:-:S07]  /*0480*/  IMAD.MOV.U32 R9, RZ, RZ, RZ ;  /* 0x000000ffff097224 */ /* 0x000fce00078e00ff */
.L_x_8:
[----:B0-----:R-:W0:Y:S02]  /*0490*/  LDCU.64 UR6, c[0x4][0x38] ;  /* 0x01000700ff0677ac */ /* 0x001e240008000a00 */
[----:B0-----:R-:W-:-:S05]  /*04a0*/  IADD3 R2, P0, PT, R9, UR6, RZ ;  /* 0x0000000609027c10 */ /* 0x001fca000ff1e0ff */
[----:B------:R-:W-:-:S05]  /*04b0*/  IMAD.X R3, RZ, RZ, UR7, P0 ;  /* 0x00000007ff037e24 */ /* 0x000fca00080e06ff */
[----:B-----5:R0:W5:Y:S01]  /*04c0*/  LDG.E.U8 R10, desc[UR10][R2.64] ;  /* 0x0000000a020a7981 */ /* 0x020162000c1e1100 */
[----:B------:R-:W-:Y:S01]  /*04d0*/  VIADD R8, R8, 0x1 ;  /* 0x0000000108087836 */ /* 0x000fe20000000000 */
[----:B------:R-:W-:Y:S01]  /*04e0*/  SHF.R.U32.HI R12, RZ, 0x5, R9 ;  /* 0x00000005ff0c7819 */ /* 0x000fe20000011609 */
[----:B------:R-:W-:-:S07]  /*04f0*/  IMAD.MOV.U32 R11, RZ, RZ, RZ ;  /* 0x000000ffff0b7224 */ /* 0x000fce00078e00ff */
.L_x_3:
[----:B0-----:R-:W-:-:S05]  /*0500*/  LEA R2, R11, UR4, 0x2 ;  /* 0x000000040b027c11 */ /* 0x001fca000f8e10ff */
[----:B------:R-:W0:Y:S02]  /*0510*/  LDS R3, [R2] ;  /* 0x0000000002037984 */ /* 0x000e240000000800 */
[----:B0-----:R-:W-:-:S13]  /*0520*/  ISETP.NE.AND P0, PT, R3, R12, PT ;  /* 0x0000000c0300720c */ /* 0x001fda0003f05270 */
[----:B------:R-:W-:Y:S05]  /*0530*/  @!P0 BRA `(.L_x_2) ;  /* 0x00000004008c8947 */ /* 0x000fea0003800000 */
[----:B------:R-:W-:-:S05]  /*0540*/  VIADD R11, R11, 0x1 ;  /* 0x000000010b0b7836 */ /* 0x000fca0000000000 */
[----:B------:R-:W-:-:S13]  /*0550*/  ISETP.NE.AND P0, PT, R11, 0x400, PT ;  /* 0x000004000b00780c */ /* 0x000fda0003f05270 */
[----:B------:R-:W-:Y:S05]  /*0560*/  @P0 BRA `(.L_x_3) ;  /* 0xfffffffc00e40947 */ /* 0x000fea000383ffff */
[----:B------:R-:W-:-:S07]  /*0570*/  IMAD.MOV.U32 R11, RZ, RZ, RZ ;  /* 0x000000ffff0b7224 */ /* 0x000fce00078e00ff */
.L_x_5:
[----:B------:R-:W-:-:S05]  /*0580*/  LEA R13, R11, UR4, 0x2 ;  /* 0x000000040b0d7c11 */ /* 0x000fca000f8e10ff */
[----:B------:R-:W0:Y:S02]  /*0590*/  LDS R2, [R13] ;  /* 0x000000000d027984 */ /* 0x000e240000000800 */
[----:B0-----:R-:W-:-:S13]  /*05a0*/  ISETP.NE.AND P0, PT, R2, -0x1, PT ;  /* 0xffffffff0200780c */ /* 0x001fda0003f05270 */
[----:B------:R-:W-:Y:S05]  /*05b0*/  @!P0 BRA `(.L_x_4) ;  /* 0x00000004004c8947 */ /* 0x000fea0003800000 */
[----:B------:R-:W-:-:S05]  /*05c0*/  VIADD R11, R11, 0x1 ;  /* 0x000000010b0b7836 */ /* 0x000fca0000000000 */
[----:B------:R-:W-:-:S13]  /*05d0*/  ISETP.NE.AND P0, PT, R11, 0x400, PT ;  /* 0x000004000b00780c */ /* 0x000fda0003f05270 */
[----:B------:R-:W-:Y:S05]  /*05e0*/  @P0 BRA `(.L_x_5) ;  /* 0xfffffffc00e40947 */ /* 0x000fea000383ffff */
[----:B------:R-:W-:Y:S02]  /*05f0*/  IMAD.MOV.U32 R11, RZ, RZ, -0x1 ;  /* 0xffffffffff0b7424 */ /* 0x000fe400078e00ff */
[----:B------:R-:W-:Y:S02]  /*0600*/  IMAD.MOV.U32 R14, RZ, RZ, RZ ;  /* 0x000000ffff0e7224 */ /* 0x000fe400078e00ff */
[----:B------:R-:W-:-:S07]  /*0610*/  IMAD.MOV.U32 R26, RZ, RZ, -0x1 ;  /* 0xffffffffff1a7424 */ /* 0x000fce00078e00ff */
.L_x_6:
[----:B------:R-:W0:Y:S02]  /*0620*/  LDC.64 R2, c[0x4][0x20] ;  /* 0x01000800ff027b82 */ /* 0x000e240000000a00 */
[----:B0-----:R-:W-:-:S05]  /*0630*/  IMAD.WIDE.U32 R4, R14, 0x4, R2 ;  /* 0x000000040e047825 */ /* 0x001fca00078e0002 */
[----:B------:R-:W2:Y:S04]  /*0640*/  LDG.E R21, desc[UR10][R4.64] ;  /* 0x0000000a04157981 */ /* 0x000ea8000c1e1900 */
[----:B------:R-:W3:Y:S04]  /*0650*/  LDG.E R23, desc[UR10][R4.64+0x4] ;  /* 0x0000040a04177981 */ /* 0x000ee8000c1e1900 */
[----:B------:R-:W4:Y:S04]  /*0660*/  LDG.E R25, desc[UR10][R4.64+0x8] ;  /* 0x0000080a04197981 */ /* 0x000f28000c1e1900 */
        /* <DEDUP_REMOVED lines=8> */
[----:B------:R-:W4:Y:S01]  /*06f0*/  LDG.E R24, desc[UR10][R4.64+0x34] ;  /* 0x0000340a04187981 */ /* 0x000f22000c1e1900 */
[----:B--2---:R-:W-:-:S02]  /*0700*/  ISETP.GT.U32.AND P1, PT, R26, R21, PT ;  /* 0x000000151a00720c */ /* 0x004fc40003f24070 */
[----:B------:R-:W-:Y:S02]  /*0710*/  VIMNMX.U32 R26, PT, PT, R21, R26, PT ;  /* 0x0000001a151a7248 */ /* 0x000fe40003fe0000 */
[----:B------:R-:W2:Y:S02]  /*0720*/  LDG.E R21, desc[UR10][R4.64+0x2c] ;  /* 0x00002c0a04157981 */ /* 0x000ea4000c1e1900 */
[CC--:B---3--:R-:W-:Y:S02]  /*0730*/  ISETP.GT.U32.AND P0, PT, R26.reuse, R23.reuse, PT ;  /* 0x000000171a00720c */ /* 0x0c8fe40003f04070 */
[----:B------:R-:W-:Y:S02]  /*0740*/  VIMNMX.U32 R26, PT, PT, R26, R23, PT ;  /* 0x000000171a1a7248 */ /* 0x000fe40003fe0000 */
[----:B------:R-:W3:Y:S02]  /*0750*/  LDG.E R23, desc[UR10][R4.64+0x30] ;  /* 0x0000300a04177981 */ /* 0x000ee4000c1e1900 */
[----:B----4-:R-:W-:-:S02]  /*0760*/  ISETP.GT.U32.AND P3, PT, R26, R25, PT ;  /* 0x000000191a00720c */ /* 0x010fc40003f64070 */
[----:B------:R-:W-:Y:S02]  /*0770*/  VIMNMX.U32 R27, PT, PT, R26, R25, PT ;  /* 0x000000191a1b7248 */ /* 0x000fe40003fe0000 */
[----:B------:R-:W4:Y:S04]  /*0780*/  LDG.E R25, desc[UR10][R4.64+0x38] ;  /* 0x0000380a04197981 */ /* 0x000f28000c1e1900 */
[----:B------:R0:W4:Y:S01]  /*0790*/  LDG.E R26, desc[UR10][R4.64+0x3c] ;  /* 0x00003c0a041a7981 */ /* 0x000122000c1e1900 */
[CC--:B------:R-:W-:Y:S02]  /*07a0*/  ISETP.GT.U32.AND P2, PT, R27.reuse, R20.reuse, PT ;  /* 0x000000141b00720c */ /* 0x0c0fe40003f44070 */
[----:B------:R-:W-:Y:S02]  /*07b0*/  VIMNMX.U32 R20, PT, PT, R27, R20, PT ;  /* 0x000000141b147248 */ /* 0x000fe40003fe0000 */
[----:B------:R-:W-:-:S02]  /*07c0*/  SEL R11, R14, R11, P1 ;  /* 0x0000000b0e0b7207 */ /* 0x000fc40000800000 */
[CC--:B------:R-:W-:Y:S02]  /*07d0*/  ISETP.GT.U32.AND P1, PT, R20.reuse, R13.reuse, PT ;  /* 0x0000000d1400720c */ /* 0x0c0fe40003f24070 */
[----:B------:R-:W-:Y:S01]  /*07e0*/  VIMNMX.U32 R20, PT, PT, R20, R13, PT ;  /* 0x0000000d14147248 */ /* 0x000fe20003fe0000 */
[----:B------:R-:W-:-:S03]  /*07f0*/  @P0 VIADD R11, R14, 0x1 ;  /* 0x000000010e0b0836 */ /* 0x000fc60000000000 */
[CC--:B------:R-:W-:Y:S02]  /*0800*/  VIMNMX.U32 R13, PT, PT, R20.reuse, R19.reuse, PT ;  /* 0x00000013140d7248 */ /* 0x0c0fe40003fe0000 */
[----:B------:R-:W-:Y:S02]  /*0810*/  ISETP.GT.U32.AND P0, PT, R20, R19, PT ;  /* 0x000000131400720c */ /* 0x000fe40003f04070 */
[----:B------:R-:W-:-:S04]  /*0820*/  VIMNMX.U32 R20, PT, PT, R13, R18, PT ;  /* 0x000000120d147248 */ /* 0x000fc80003fe0000 */
[-C--:B0-----:R-:W-:Y:S01]  /*0830*/  VIMNMX.U32 R5, PT, PT, R20, R17.reuse, PT ;  /* 0x0000001114057248 */ /* 0x081fe20003fe0000 */
[C---:B------:R-:W-:Y:S01]  /*0840*/  @P3 VIADD R11, R14.reuse, 0x2 ;  /* 0x000000020e0b3836 */ /* 0x040fe20000000000 */
[----:B------:R-:W-:Y:S01]  /*0850*/  ISETP.GT.U32.AND P3, PT, R13, R18, PT ;  /* 0x000000120d00720c */ /* 0x000fe20003f64070 */
[C---:B------:R-:W-:Y:S01]  /*0860*/  @P2 VIADD R11, R14.reuse, 0x3 ;  /* 0x000000030e0b2836 */ /* 0x040fe20000000000 */
[CC--:B------:R-:W-:Y:S01]  /*0870*/  VIMNMX.U32 R4, PT, PT, R5.reuse, R16.reuse, PT ;  /* 0x0000001005047248 */ /* 0x0c0fe20003fe0000 */
[C---:B------:R-:W-:Y:S01]  /*0880*/  @P1 VIADD R11, R14.reuse, 0x4 ;  /* 0x000000040e0b1836 */ /* 0x040fe20000000000 */
[----:B------:R-:W-:Y:S01]  /*0890*/  ISETP.GT.U32.AND P1, PT, R5, R16, PT ;  /* 0x000000100500720c */ /* 0x000fe20003f24070 */
[----:B------:R-:W-:Y:S01]  /*08a0*/  @P0 VIADD R11, R14, 0x5 ;  /* 0x000000050e0b0836 */ /* 0x000fe20000000000 */
[----:B------:R-:W-:Y:S02]  /*08b0*/  ISETP.GT.U32.AND P2, PT, R20, R17, PT ;  /* 0x000000111400720c */ /* 0x000fe40003f44070 */
[----:B------:R-:W-:-:S02]  /*08c0*/  VIMNMX.U32 R5, PT, PT, R4, R15, PT ;  /* 0x0000000f04057248 */ /* 0x000fc40003fe0000 */
[----:B------:R-:W-:Y:S02]  /*08d0*/  ISETP.GT.U32.AND P0, PT, R4, R15, PT ;  /* 0x0000000f0400720c */ /* 0x000fe40003f04070 */
[CC--:B------:R-:W-:Y:S01]  /*08e0*/  VIMNMX.U32 R4, PT, PT, R5.reuse, R22.reuse, PT ;  /* 0x0000001605047248 */ /* 0x0c0fe20003fe0000 */
[----:B------:R-:W-:Y:S01]  /*08f0*/  @P3 VIADD R11, R14, 0x6 ;  /* 0x000000060e0b3836 */ /* 0x000fe20000000000 */
[----:B------:R-:W-:-:S05]  /*0900*/  ISETP.GT.U32.AND P3, PT, R5, R22, PT ;  /* 0x000000160500720c */ /* 0x000fca0003f64070 */
[C---:B------:R-:W-:Y:S02]  /*0910*/  @P2 VIADD R11, R14.reuse, 0x7 ;  /* 0x000000070e0b2836 */ /* 0x040fe40000000000 */
[C---:B------:R-:W-:Y:S02]  /*0920*/  @P1 VIADD R11, R14.reuse, 0x8 ;  /* 0x000000080e0b1836 */ /* 0x040fe40000000000 */
[----:B------:R-:W-:-:S04]  /*0930*/  @P0 VIADD R11, R14, 0x9 ;  /* 0x000000090e0b0836 */ /* 0x000fc80000000000 */
[----:B------:R-:W-:Y:S01]  /*0940*/  @P3 VIADD R11, R14, 0xa ;  /* 0x0000000a0e0b3836 */ /* 0x000fe20000000000 */
[CC--:B--2---:R-:W-:Y:S02]  /*0950*/  VIMNMX.U32 R16, PT, PT, R4.reuse, R21.reuse, PT ;  /* 0x0000001504107248 */ /* 0x0c4fe40003fe0000 */
[----:B------:R-:W-:Y:S02]  /*0960*/  ISETP.GT.U32.AND P2, PT, R4, R21, PT ;  /* 0x000000150400720c */ /* 0x000fe40003f44070 */
[CC--:B---3--:R-:W-:Y:S02]  /*0970*/  VIMNMX.U32 R5, PT, PT, R16.reuse, R23.reuse, PT ;  /* 0x0000001710057248 */ /* 0x0c8fe40003fe0000 */
[----:B------:R-:W-:Y:S02]  /*0980*/  ISETP.GT.U32.AND P1, PT, R16, R23, PT ;  /* 0x000000171000720c */ /* 0x000fe40003f24070 */
[CC--:B------:R-:W-:Y:S02]  /*0990*/  ISETP.GT.U32.AND P0, PT, R5.reuse, R24.reuse, PT ;  /* 0x000000180500720c */ /* 0x0c0fe40003f04070 */
[----:B------:R-:W-:-:S05]  /*09a0*/  VIMNMX.U32 R4, PT, PT, R5, R24, PT ;  /* 0x0000001805047248 */ /* 0x000fca0003fe0000 */
[----:B------:R-:W-:Y:S01]  /*09b0*/  @P2 VIADD R11, R14, 0xb ;  /* 0x0000000b0e0b2836 */ /* 0x000fe20000000000 */
[CC--:B----4-:R-:W-:Y:S02]  /*09c0*/  ISETP.GT.U32.AND P3, PT, R4.reuse, R25.reuse, PT ;  /* 0x000000190400720c */ /* 0x0d0fe40003f64070 */
[----:B------:R-:W-:Y:S01]  /*09d0*/  VIMNMX.U32 R25, PT, PT, R4, R25, PT ;  /* 0x0000001904197248 */ /* 0x000fe20003fe0000 */
[C---:B------:R-:W-:Y:S02]  /*09e0*/  @P1 VIADD R11, R14.reuse, 0xc ;  /* 0x0000000c0e0b1836 */ /* 0x040fe40000000000 */
[C---:B------:R-:W-:Y:S01]  /*09f0*/  @P0 VIADD R11, R14.reuse, 0xd ;  /* 0x0000000d0e0b0836 */ /* 0x040fe20000000000 */
[----:B------:R-:W-:Y:S02]  /*0a00*/  ISETP.NE.AND P0, PT, R14, 0x3f0, PT ;  /* 0x000003f00e00780c */ /* 0x000fe40003f05270 */
[----:B------:R-:W-:-:S05]  /*0a10*/  ISETP.GT.U32.AND P2, PT, R25, R26, PT ;  /* 0x0000001a1900720c */ /* 0x000fca0003f44070 */
[----:B------:R-:W-:Y:S01]  /*0a20*/  @P3 VIADD R11, R14, 0xe ;  /* 0x0000000e0e0b3836 */ /* 0x000fe20000000000 */
[----:B------:R-:W-:-:S07]  /*0a30*/  VIMNMX.U32 R26, PT, PT, R25, R26, PT ;  /* 0x0000001a191a7248 */ /* 0x000fce0003fe0000 */
[C---:B------:R-:W-:Y:S02]  /*0a40*/  @P2 VIADD R11, R14.reuse, 0xf ;  /* 0x0000000f0e0b2836 */ /* 0x040fe40000000000 */
[----:B------:R-:W-:Y:S01]  /*0a50*/  VIADD R14, R14, 0x10 ;  /* 0x000000100e0e7836 */ /* 0x000fe20000000000 */
[----:B------:R-:W-:Y:S06]  /*0a60*/  @P0 BRA `(.L_x_6) ;  /* 0xfffffff800ec0947 */ /* 0x000fec000383ffff */
[----:B------:R-:W0:Y:S01]  /*0a70*/  LDC.64 R4, c[0x4][0x10] ;  /* 0x01000400ff047b82 */ /* 0x000e220000000a00 */
[----:B------:R-:W-:Y:S01]  /*0a80*/  VIADD R0, R0, 0x1 ;  /* 0x0000000100007836 */ /* 0x000fe20000000000 */
[C---:B------:R-:W-:Y:S01]  /*0a90*/  LEA R13, R11.reuse, UR4, 0x2 ;  /* 0x000000040b0d7c11 */ /* 0x040fe2000f8e10ff */
[----:B------:R-:W-:-:S04]  /*0aa0*/  IMAD.WIDE.U32 R2, R11, 0x4, R2 ;  /* 0x000000040b027825 */ /* 0x000fc800078e0002 */
[----:B------:R1:W-:Y:S04]  /*0ab0*/  STS [R13], R12 ;  /* 0x0000000c0d007388 */ /* 0x0003e80000000800 */
[----:B0-----:R1:W-:Y:S04]  /*0ac0*/  STG.E desc[UR10][R4.64], R0 ;  /* 0x0000000004007986 */ /* 0x0013e8000c10190a */
[----:B------:R1:W-:Y:S01]  /*0ad0*/  STG.E desc[UR10][R2.64], R8 ;  /* 0x0000000802007986 */ /* 0x0003e2000c10190a */
[----:B------:R-:W-:Y:S05]  /*0ae0*/  BRA `(.L_x_7) ;  /* 0x00000000002c7947 */ /* 0x000fea0003800000 */
.L_x_4:
[----:B------:R-:W0:Y:S01]  /*0af0*/  LDC.64 R4, c[0x4][0x20] ;  /* 0x01000800ff047b82 */ /* 0x000e220000000a00 */
[----:B------:R-:W-:Y:S01]  /*0b00*/  VIADD R0, R0, 0x1 ;  /* 0x0000000100007836 */ /* 0x000fe20000000000 */
[----:B------:R2:W-:Y:S06]  /*0b10*/  STS [R13], R12 ;  /* 0x0000000c0d007388 */ /* 0x0005ec0000000800 */
[----:B------:R-:W1:Y:S01]  /*0b20*/  LDC.64 R2, c[0x4][0x10] ;  /* 0x01000400ff027b82 */ /* 0x000e620000000a00 */
[----:B0-----:R-:W-:Y:S01]  /*0b30*/  IMAD.WIDE.U32 R4, R11, 0x4, R4 ;  /* 0x000000040b047825 */ /* 0x001fe200078e0004 */
[----:B-1----:R2:W-:Y:S04]  /*0b40*/  STG.E desc[UR10][R2.64], R0 ;  /* 0x0000000002007986 */ /* 0x0025e8000c10190a */
[----:B------:R2:W-:Y:S01]  /*0b50*/  STG.E desc[UR10][R4.64], R8 ;  /* 0x0000000804007986 */ /* 0x0005e2000c10190a */
[----:B------:R-:W-:Y:S05]  /*0b60*/  BRA `(.L_x_7) ;  /* 0x00000000000c7947 */ /* 0x000fea0003800000 */
.L_x_2:
[----:B------:R-:W0:Y:S02]  /*0b70*/  LDC.64 R2, c[0x4][0x20] ;  /* 0x01000800ff027b82 */ /* 0x000e240000000a00 */
[----:B0-----:R-:W-:-:S05]  /*0b80*/  IMAD.WIDE.U32 R2, R11, 0x4, R2 ;  /* 0x000000040b027825 */ /* 0x001fca00078e0002 */
[----:B------:R0:W-:Y:S02]  /*0b90*/  STG.E desc[UR10][R2.64], R8 ;  /* 0x0000000802007986 */ /* 0x0001e4000c10190a */
.L_x_7:
[----:B-12---:R-:W1:Y:S01]  /*0ba0*/  S2R R4, SR_CgaCtaId ;  /* 0x0000000000047919 */ /* 0x006e620000008800 */
[C---:B0-----:R-:W-:Y:S01]  /*0bb0*/  LOP3.LUT R2, R9.reuse, 0x1f, RZ, 0xc0, !PT ;  /* 0x0000001f09027812 */ /* 0x041fe200078ec0ff */
[----:B------:R-:W0:Y:S01]  /*0bc0*/  LDCU UR5, c[0x0][0x380] ;  /* 0x00007000ff0577ac */ /* 0x000e220008000800 */
[----:B------:R-:W-:Y:S01]  /*0bd0*/  MOV R3, 0x400 ;  /* 0x0000040000037802 */ /* 0x000fe20000000f00 */
[----:B------:R-:W-:Y:S02]  /*0be0*/  VIADD R9, R9, 0x1 ;  /* 0x0000000109097836 */ /* 0x000fe40000000000 */
[----:B------:R-:W-:-:S03]  /*0bf0*/  IMAD R2, R11, 0x20, R2 ;  /* 0x000000200b027824 */ /* 0x000fc600078e0202 */
[----:B0-----:R-:W-:Y:S02]  /*0c00*/  ISETP.NE.AND P0, PT, R9, UR5, PT ;  /* 0x0000000509007c0c */ /* 0x001fe4000bf05270 */
[----:B-1----:R-:W-:-:S05]  /*0c10*/  LEA R3, R4, R3, 0x18 ;  /* 0x0000000304037211 */ /* 0x002fca00078ec0ff */
[----:B------:R-:W-:-:S05]  /*0c20*/  IMAD.IADD R3, R2, 0x1, R3 ;  /* 0x0000000102037824 */ /* 0x000fca00078e0203 */
[----:B-----5:R0:W-:Y:S01]  /*0c30*/  STS.U8 [R3], R10 ;  /* 0x0000000a03007388 */ /* 0x0201e20000000000 */
[----:B------:R-:W-:Y:S05]  /*0c40*/  @P0 BRA `(.L_x_8) ;  /* 0xfffffff800100947 */ /* 0x000fea000383ffff */
[----:B0-----:R-:W0:Y:S02]  /*0c50*/  LDC.64 R2, c[0x4][0x18] ;  /* 0x01000600ff027b82 */ /* 0x001e240000000a00 */
[----:B0-----:R0:W-:Y:S02]  /*0c60*/  STG.E desc[UR10][R2.64], R8 ;  /* 0x0000000802007986 */ /* 0x0011e4000c10190a */
.L_x_1:
[----:B------:R-:W1:Y:S01]  /*0c70*/  LDCU UR6, c[0x0][0x380] ;  /* 0x00007000ff0677ac */ /* 0x000e620008000800 */
[----:B------:R-:W-:Y:S01]  /*0c80*/  UIADD3 UR5, UPT, UPT, UR5, -0x9, URZ ;  /* 0xfffffff705057890 */ /* 0x000fe2000fffe0ff */
[----:B-1----:R-:W-:-:S11]  /*0c90*/  IMAD.U32 R9, RZ, RZ, UR6 ;  /* 0x00000006ff097e24 */ /* 0x002fd6000f8e00ff */
.L_x_15:
[----:B------:R-:W-:Y:S02]  /*0ca0*/  IMAD.MOV.U32 R10, RZ, RZ, R9 ;  /* 0x000000ffff0a7224 */ /* 0x000fe400078e0009 */
[----:B------:R-:W-:Y:S02]  /*0cb0*/  VIADD R9, R9, 0xffffffff ;  /* 0xffffffff09097836 */ /* 0x000fe40000000000 */
[----:B012--5:R-:W-:Y:S02]  /*0cc0*/  VIADD R8, R8, 0x1 ;  /* 0x0000000108087836 */ /* 0x027fe40000000000 */
[----:B------:R-:W-:Y:S01]  /*0cd0*/  IMAD.MOV.U32 R5, RZ, RZ, RZ ;  /* 0x000000ffff057224 */ /* 0x000fe200078e00ff */
[----:B------:R-:W-:-:S07]  /*0ce0*/  SHF.R.U32.HI R11, RZ, 0x5, R9 ;  /* 0x00000005ff0b7819 */ /* 0x000fce0000011609 */
.L_x_10:
[----:B------:R-:W-:-:S06]  /*0cf0*/  LEA R2, R5, UR4, 0x2 ;  /* 0x0000000405027c11 */ /* 0x000fcc000f8e10ff */
[----:B------:R-:W0:Y:S02]  /*0d00*/  LDS R2, [R2] ;  /* 0x0000000002027984 */ /* 0x000e240000000800 */
[----:B0-----:R-:W-:-:S13]  /*0d10*/  ISETP.NE.AND P0, PT, R2, R11, PT ;  /* 0x0000000b0200720c */ /* 0x001fda0003f05270 */
[----:B------:R-:W-:Y:S05]  /*0d20*/  @!P0 BRA `(.L_x_9) ;  /* 0x00000004008c8947 */ /* 0x000fea0003800000 */
[----:B------:R-:W-:-:S05]  /*0d30*/  VIADD R5, R5, 0x1 ;  /* 0x0000000105057836 */ /* 0x000fca0000000000 */
[----:B------:R-:W-:-:S13]  /*0d40*/  ISETP.NE.AND P0, PT, R5, 0x400, PT ;  /* 0x000004000500780c */ /* 0x000fda0003f05270 */
[----:B------:R-:W-:Y:S05]  /*0d50*/  @P0 BRA `(.L_x_10) ;  /* 0xfffffffc00e40947 */ /* 0x000fea000383ffff */
[----:B------:R-:W-:-:S07]  /*0d60*/  IMAD.MOV.U32 R13, RZ, RZ, RZ ;  /* 0x000000ffff0d7224 */ /* 0x000fce00078e00ff */
.L_x_12:
        /* <DEDUP_REMOVED lines=10> */
.L_x_13:
[----:B------:R-:W0:Y:S02]  /*0e10*/  LDC.64 R2, c[0x4][0x20] ;  /* 0x01000800ff027b82 */ /* 0x000e240000000a00 */
[----:B0-----:R-:W-:-:S05]  /*0e20*/  IMAD.WIDE.U32 R4, R14, 0x4, R2 ;  /* 0x000000040e047825 */ /* 0x001fca00078e0002 */
[----:B------:R-:W2:Y:S04]  /*0e30*/  LDG.E R21, desc[UR10][R4.64] ;  /* 0x0000000a04157981 */ /* 0x000ea8000c1e1900 */
[----:B------:R-:W3:Y:S04]  /*0e40*/  LDG.E R23, desc[UR10][R4.64+0x4] ;  /* 0x0000040a04177981 */ /* 0x000ee8000c1e1900 */
[----:B------:R-:W4:Y:S04]  /*0e50*/  LDG.E R25, desc[UR10][R4.64+0x8] ;  /* 0x0000080a04197981 */ /* 0x000f28000c1e1900 */
[----:B------:R-:W5:Y:S04]  /*0e60*/  LDG.E R20, desc[UR10][R4.64+0xc] ;  /* 0x00000c0a04147981 */ /* 0x000f68000c1e1900 */
[----:B------:R-:W5:Y:S04]  /*0e70*/  LDG.E R12, desc[UR10][R4.64+0x10] ;  /* 0x0000100a040c7981 */ /* 0x000f68000c1e1900 */
[----:B------:R-:W5:Y:S04]  /*0e80*/  LDG.E R19, desc[UR10][R4.64+0x14] ;  /* 0x0000140a04137981 */ /* 0x000f68000c1e1900 */
[----:B------:R-:W5:Y:S04]  /*0e90*/  LDG.E R18, desc[UR10][R4.64+0x18] ;  /* 0x0000180a04127981 */ /* 0x000f68000c1e1900 */
[----:B------:R-:W5:Y:S04]  /*0ea0*/  LDG.E R17, desc[UR10][R4.64+0x1c] ;  /* 0x00001c0a04117981 */ /* 0x000f68000c1e1900 */
[----:B------:R-:W5:Y:S04]  /*0eb0*/  LDG.E R16, desc[UR10][R4.64+0x20] ;  /* 0x0000200a04107981 */ /* 0x000f68000c1e1900 */
[----:B------:R-:W5:Y:S04]  /*0ec0*/  LDG.E R15, desc[UR10][R4.64+0x24] ;  /* 0x0000240a040f7981 */ /* 0x000f68000c1e1900 */
[----:B------:R-:W5:Y:S04]  /*0ed0*/  LDG.E R22, desc[UR10][R4.64+0x28] ;  /* 0x0000280a04167981 */ /* 0x000f68000c1e1900 */
[----:B------:R-:W5:Y:S01]  /*0ee0*/  LDG.E R24, desc[UR10][R4.64+0x34] ;  /* 0x0000340a04187981 */ /* 0x000f62000c1e1900 */
        /* <DEDUP_REMOVED lines=10> */
[CC--:B-----5:R-:W-:Y:S02]  /*0f90*/  ISETP.GT.U32.AND P2, PT, R27.reuse, R20.reuse, PT ;  /* 0x000000141b00720c */ /* 0x0e0fe40003f44070 */
        /* <DEDUP_REMOVED lines=52> */
.L_x_11:
[----:B------:R-:W0:Y:S01]  /*12e0*/  LDC.64 R2, c[0x4][0x20] ;  /* 0x01000800ff027b82 */ /* 0x000e220000000a00 */
[----:B------:R-:W-:Y:S01]  /*12f0*/  VIADD R0, R0, 0x1 ;  /* 0x0000000100007836 */ /* 0x000fe20000000000 */
[----:B------:R1:W-:Y:S06]  /*1300*/  STS [R12], R11 ;  /* 0x0000000b0c007388 */ /* 0x0003ec0000000800 */
[----:B------:R-:W2:Y:S01]  /*1310*/  LDC.64 R4, c[0x4][0x10] ;  /* 0x01000400ff047b82 */ /* 0x000ea20000000a00 */
[----:B0-----:R-:W-:Y:S01]  /*1320*/  IMAD.WIDE.U32 R2, R13, 0x4, R2 ;  /* 0x000000040d027825 */ /* 0x001fe200078e0002 */
[----:B--2---:R1:W-:Y:S04]  /*1330*/  STG.E desc[UR10][R4.64], R0 ;  /* 0x0000000004007986 */ /* 0x0043e8000c10190a */
[----:B------:R1:W-:Y:S01]  /*1340*/  STG.E desc[UR10][R2.64], R8 ;  /* 0x0000000802007986 */ /* 0x0003e2000c10190a */
[----:B------:R-:W-:Y:S05]  /*1350*/  BRA `(.L_x_14) ;  /* 0x00000000000c7947 */ /* 0x000fea0003800000 */
.L_x_9:
[----:B------:R-:W0:Y:S02]  /*1360*/  LDC.64 R2, c[0x4][0x20] ;  /* 0x01000800ff027b82 */ /* 0x000e240000000a00 */
[----:B0-----:R-:W-:-:S05]  /*1370*/  IMAD.WIDE.U32 R2, R5, 0x4, R2 ;  /* 0x0000000405027825 */ /* 0x001fca00078e0002 */
[----:B------:R0:W-:Y:S02]  /*1380*/  STG.E desc[UR10][R2.64], R8 ;  /* 0x0000000802007986 */ /* 0x0001e4000c10190a */
.L_x_14:
[----:B------:R-:W-:-:S13]  /*1390*/  ISETP.GT.AND P0, PT, R10, UR5, PT ;  /* 0x000000050a007c0c */ /* 0x000fda000bf04270 */
[----:B------:R-:W-:Y:S05]  /*13a0*/  @P0 BRA `(.L_x_15) ;  /* 0xfffffff8003c0947 */ /* 0x000fea000383ffff */
[----:B012---:R-:W0:Y:S01]  /*13b0*/  LDC.64 R2, c[0x4][0x18] ;  /* 0x01000600ff027b82 */ /* 0x007e220000000a00 */
[----:B------:R-:W1:Y:S02]  /*13c0*/  LDCU UR5, c[0x0][0x380] ;  /* 0x00007000ff0577ac */ /* 0x000e640008000800 */
[----:B-1----:R-:W-:Y:S01]  /*13d0*/  UISETP.GE.AND UP0, UPT, UR5, 0x1, UPT ;  /* 0x000000010500788c */ /* 0x002fe2000bf06270 */
[----:B0-----:R0:W-:Y:S08]  /*13e0*/  STG.E desc[UR10][R2.64], R8 ;  /* 0x0000000802007986 */ /* 0x0011f0000c10190a */
[----:B------:R-:W-:Y:S05]  /*13f0*/  BRA.U !UP0, `(.L_x_16) ;  /* 0x0000000908107547 */ /* 0x000fea000b800000 */
[----:B------:R-:W1:Y:S01]  /*1400*/  LDCU.64 UR6, c[0x4][0x20] ;  /* 0x01000400ff0677ac */ /* 0x000e620008000a00 */
[----:B------:R-:W-:Y:S01]  /*1410*/  IMAD.MOV.U32 R4, RZ, RZ, RZ ;  /* 0x000000ffff047224 */ /* 0x000fe200078e00ff */
[----:B-1----:R-:W-:-:S04]  /*1420*/  UIADD3 UR5, UP0, UPT, UR6, 0x20, URZ ;  /* 0x0000002006057890 */ /* 0x002fc8000ff1e0ff */
[----:B------:R-:W-:-:S12]  /*1430*/  UIADD3.X UR6, UPT, UPT, URZ, UR7, URZ, UP0, !UPT ;  /* 0x00000007ff067290 */ /* 0x000fd800087fe4ff */
.L_x_23:
[----:B0-----:R-:W-:Y:S01]  /*1440*/  VIADD R8, R8, 0x1 ;  /* 0x0000000108087836 */ /* 0x001fe20000000000 */
[----:B------:R-:W-:Y:S01]  /*1450*/  SHF.R.U32.HI R5, RZ, 0x5, R4 ;  /* 0x00000005ff057819 */ /* 0x000fe20000011604 */
[----:B-1----:R-:W-:-:S07]  /*1460*/  IMAD.MOV.U32 R9, RZ, RZ, RZ ;  /* 0x000000ffff097224 */ /* 0x002fce00078e00ff */
.L_x_18:
        /* <DEDUP_REMOVED lines=8> */
.L_x_20:
        /* <DEDUP_REMOVED lines=9> */
[----:B------:R-:W-:Y:S02]  /*1580*/  IMAD.U32 R2, RZ, RZ, UR5 ;  /* 0x00000005ff027e24 */ /* 0x000fe4000f8e00ff */
[----:B------:R-:W-:Y:S02]  /*1590*/  IMAD.U32 R3, RZ, RZ, UR6 ;  /* 0x00000006ff037e24 */ /* 0x000fe4000f8e00ff */
[----:B------:R-:W-:-:S07]  /*15a0*/  IMAD.MOV.U32 R11, RZ, RZ, -0x1 ;  /* 0xffffffffff0b7424 */ /* 0x000fce00078e00ff */
.L_x_21:
        /* <DEDUP_REMOVED lines=13> */
[----:B--2---:R-:W-:-:S04]  /*1680*/  VIMNMX.U32 R23, PT, PT, R22, R11, PT ;  /* 0x0000000b16177248 */ /* 0x004fc80003fe0000 */
[CC--:B---3--:R-:W-:Y:S02]  /*1690*/  ISETP.GT.U32.AND P0, PT, R23.reuse, R24.reuse, PT ;  /* 0x000000181700720c */ /* 0x0c8fe40003f04070 */
[----:B------:R-:W-:Y:S02]  /*16a0*/  VIMNMX.U32 R25, PT, PT, R23, R24, PT ;  /* 0x0000001817197248 */ /* 0x000fe40003fe0000 */
[----:B------:R-:W2:Y:S04]  /*16b0*/  LDG.E R23, desc[UR10][R2.64+0x14] ;  /* 0x0000140a02177981 */ /* 0x000ea8000c1e1900 */
[----:B------:R-:W3:Y:S01]  /*16c0*/  LDG.E R24, desc[UR10][R2.64+0x18] ;  /* 0x0000180a02187981 */ /* 0x000ee2000c1e1900 */
[CC--:B----4-:R-:W-:Y:S02]  /*16d0*/  ISETP.GT.U32.AND P3, PT, R25.reuse, R26.reuse, PT ;  /* 0x0000001a1900720c */ /* 0x0d0fe40003f64070 */
[----:B------:R-:W-:-:S02]  /*16e0*/  VIMNMX.U32 R26, PT, PT, R25, R26, PT ;  /* 0x0000001a191a7248 */ /* 0x000fc40003fe0000 */
[----:B------:R0:W4:Y:S02]  /*16f0*/  LDG.E R25, desc[UR10][R2.64+0x1c] ;  /* 0x00001c0a02197981 */ /* 0x000124000c1e1900 */
[CC--:B-----5:R-:W-:Y:S02]  /*1700*/  ISETP.GT.U32.AND P2, PT, R26.reuse, R21.reuse, PT ;  /* 0x000000151a00720c */ /* 0x0e0fe40003f44070 */
[----:B------:R-:W-:Y:S02]  /*1710*/  VIMNMX.U32 R21, PT, PT, R26, R21, PT ;  /* 0x000000151a157248 */ /* 0x000fe40003fe0000 */
[----:B------:R-:W-:Y:S02]  /*1720*/  ISETP.GT.U32.AND P1, PT, R11, R22, PT ;  /* 0x000000160b00720c */ /* 0x000fe40003f24070 */
[----:B------:R-:W-:Y:S02]  /*1730*/  VIMNMX.U32 R22, PT, PT, R21, R12, PT ;  /* 0x0000000c15167248 */ /* 0x000fe40003fe0000 */
[----:B------:R-:W-:-:S02]  /*1740*/  SEL R9, R10, R9, P1 ;  /* 0x000000090a097207 */ /* 0x000fc40000800000 */
[-C--:B------:R-:W-:Y:S02]  /*1750*/  VIMNMX.U32 R11, PT, PT, R22, R13.reuse, PT ;  /* 0x0000000d160b7248 */ /* 0x080fe40003fe0000 */
[----:B------:R-:W-:Y:S01]  /*1760*/  ISETP.GT.U32.AND P1, PT, R21, R12, PT ;  /* 0x0000000c1500720c */ /* 0x000fe20003f24070 */
[----:B------:R-:W-:Y:S01]  /*1770*/  @P0 VIADD R9, R10, 0x1 ;  /* 0x000000010a090836 */ /* 0x000fe20000000000 */
[----:B------:R-:W-:Y:S02]  /*1780*/  ISETP.GT.U32.AND P0, PT, R22, R13, PT ;  /* 0x0000000d1600720c */ /* 0x000fe40003f04070 */
[CC--:B------:R-:W-:Y:S01]  /*1790*/  VIMNMX.U32 R12, PT, PT, R11.reuse, R14.reuse, PT ;  /* 0x0000000e0b0c7248 */ /* 0x0c0fe20003fe0000 */
[----:B------:R-:W-:Y:S01]  /*17a0*/  @P3 VIADD R9, R10, 0x2 ;  /* 0x000000020a093836 */ /* 0x000fe20000000000 */
[----:B------:R-:W-:Y:S02]  /*17b0*/  ISETP.GT.U32.AND P3, PT, R11, R14, PT ;  /* 0x0000000e0b00720c */ /* 0x000fe40003f64070 */
[-C--:B------:R-:W-:Y:S01]  /*17c0*/  VIMNMX.U32 R11, PT, PT, R12, R15.reuse, PT ;  /* 0x0000000f0c0b7248 */ /* 0x080fe20003fe0000 */
[----:B------:R-:W-:Y:S01]  /*17d0*/  @P2 VIADD R9, R10, 0x3 ;  /* 0x000000030a092836 */ /* 0x000fe20000000000 */
[----:B------:R-:W-:-:S02]  /*17e0*/  ISETP.GT.U32.AND P2, PT, R12, R15, PT ;  /* 0x0000000f0c00720c */ /* 0x000fc40003f44070 */
[CC--:B------:R-:W-:Y:S01]  /*17f0*/  VIMNMX.U32 R12, PT, PT, R11.reuse, R16.reuse, PT ;  /* 0x000000100b0c7248 */ /* 0x0c0fe20003fe0000 */
[C---:B------:R-:W-:Y:S01]  /*1800*/  @P1 VIADD R9, R10.reuse, 0x4 ;  /* 0x000000040a091836 */ /* 0x040fe20000000000 */
[----:B------:R-:W-:Y:S01]  /*1810*/  ISETP.GT.U32.AND P1, PT, R11, R16, PT ;  /* 0x000000100b00720c */ /* 0x000fe20003f24070 */
[----:B------:R-:W-:Y:S01]  /*1820*/  @P0 VIADD R9, R10, 0x5 ;  /* 0x000000050a090836 */ /* 0x000fe20000000000 */
[CC--:B------:R-:W-:Y:S02]  /*1830*/  VIMNMX.U32 R11, PT, PT, R12.reuse, R17.reuse, PT ;  /* 0x000000110c0b7248 */ /* 0x0c0fe40003fe0000 */
[----:B------:R-:W-:Y:S02]  /*1840*/  ISETP.GT.U32.AND P0, PT, R12, R17, PT ;  /* 0x000000110c00720c */ /* 0x000fe40003f04070 */
[CC--:B------:R-:W-:Y:S01]  /*1850*/  VIMNMX.U32 R12, PT, PT, R11.reuse, R18.reuse, PT ;  /* 0x000000120b0c7248 */ /* 0x0c0fe20003fe0000 */
[----:B------:R-:W-:Y:S01]  /*1860*/  @P3 VIADD R9, R10, 0x6 ;  /* 0x000000060a093836 */ /* 0x000fe20000000000 */
[----:B------:R-:W-:-:S02]  /*1870*/  ISETP.GT.U32.AND P3, PT, R11, R18, PT ;  /* 0x000000120b00720c */ /* 0x000fc40003f64070 */
[-C--:B------:R-:W-:Y:S01]  /*1880*/  VIMNMX.U32 R11, PT, PT, R12, R19.reuse, PT ;  /* 0x000000130c0b7248 */ /* 0x080fe20003fe0000 */
[----:B------:R-:W-:Y:S01]  /*1890*/  @P2 VIADD R9, R10, 0x7 ;  /* 0x000000070a092836 */ /* 0x000fe20000000000 */
[----:B------:R-:W-:Y:S02]  /*18a0*/  ISETP.GT.U32.AND P2, PT, R12, R19, PT ;  /* 0x000000130c00720c */ /* 0x000fe40003f44070 */
[CC--:B------:R-:W-:Y:S01]  /*18b0*/  VIMNMX.U32 R12, PT, PT, R11.reuse, R20.reuse, PT ;  /* 0x000000140b0c7248 */ /* 0x0c0fe20003fe0000 */
[C---:B------:R-:W-:Y:S01]  /*18c0*/  @P1 VIADD R9, R10.reuse, 0x8 ;  /* 0x000000080a091836 */ /* 0x040fe20000000000 */
[----:B------:R-:W-:Y:S01]  /*18d0*/  ISETP.GT.U32.AND P1, PT, R11, R20, PT ;  /* 0x000000140b00720c */ /* 0x000fe20003f24070 */
[----:B------:R-:W-:-:S04]  /*18e0*/  @P0 VIADD R9, R10, 0x9 ;  /* 0x000000090a090836 */ /* 0x000fc80000000000 */
[----:B------:R-:W-:-:S04]  /*18f0*/  @P3 VIADD R9, R10, 0xa ;  /* 0x0000000a0a093836 */ /* 0x000fc80000000000 */
[----:B------:R-:W-:-:S04]  /*1900*/  @P2 VIADD R9, R10, 0xb ;  /* 0x0000000b0a092836 */ /* 0x000fc80000000000 */
[----:B------:R-:W-:Y:S01]  /*1910*/  @P1 VIADD R9, R10, 0xc ;  /* 0x0000000c0a091836 */ /* 0x000fe20000000000 */
[----:B0-----:R-:W-:-:S05]  /*1920*/  IADD3 R2, P1, PT, R2, 0x40, RZ ;  /* 0x0000004002027810 */ /* 0x001fca0007f3e0ff */
[----:B------:R-:W-:Y:S01]  /*1930*/  IMAD.X R3, RZ, RZ, R3, P1 ;  /* 0x000000ffff037224 */ /* 0x000fe200008e0603 */
[CC--:B--2---:R-:W-:Y:S02]  /*1940*/  ISETP.GT.U32.AND P0, PT, R12.reuse, R23.reuse, PT ;  /* 0x000000170c00720c */ /* 0x0c4fe40003f04070 */
[----:B------:R-:W-:-:S04]  /*1950*/  VIMNMX.U32 R11, PT, PT, R12, R23, PT ;  /* 0x000000170c0b7248 */ /* 0x000fc80003fe0000 */
[CC--:B---3--:R-:W-:Y:S02]  /*1960*/  ISETP.GT.U32.AND P3, PT, R11.reuse, R24.reuse, PT ;  /* 0x000000180b00720c */ /* 0x0c8fe40003f64070 */
[----:B------:R-:W-:-:S05]  /*1970*/  VIMNMX.U32 R24, PT, PT, R11, R24, PT ;  /* 0x000000180b187248 */ /* 0x000fca0003fe0000 */
[C---:B------:R-:W-:Y:S01]  /*1980*/  @P0 VIADD R9, R10.reuse, 0xd ;  /* 0x0000000d0a090836 */ /* 0x040fe20000000000 */
[----:B------:R-:W-:Y:S02]  /*1990*/  ISETP.NE.AND P0, PT, R10, 0x3f0, PT ;  /* 0x000003f00a00780c */ /* 0x000fe40003f05270 */
[----:B----4-:R-:W-:-:S03]  /*19a0*/  ISETP.GT.U32.AND P2, PT, R24, R25, PT ;  /* 0x000000191800720c */ /* 0x010fc60003f44070 */
[----:B------:R-:W-:Y:S01]  /*19b0*/  @P3 VIADD R9, R10, 0xe ;  /* 0x0000000e0a093836 */ /* 0x000fe20000000000 */
[----:B------:R-:W-:-:S09]  /*19c0*/  VIMNMX.U32 R11, PT, PT, R24, R25, PT ;  /* 0x00000019180b7248 */ /* 0x000fd20003fe0000 */
[C---:B------:R-:W-:Y:S02]  /*19d0*/  @P2 VIADD R9, R10.reuse, 0xf ;  /* 0x0000000f0a092836 */ /* 0x040fe40000000000 */
[----:B------:R-:W-:Y:S01]  /*19e0*/  VIADD R10, R10, 0x10 ;  /* 0x000000100a0a7836 */ /* 0x000fe20000000000 */
[----:B------:R-:W-:Y:S06]  /*19f0*/  @P0 BRA `(.L_x_21) ;  /* 0xfffffff800ec0947 */ /* 0x000fec000383ffff */
[----:B------:R-:W0:Y:S01]  /*1a00*/  LDC.64 R2, c[0x4][0x20] ;  /* 0x01000800ff027b82 */ /* 0x000e220000000a00 */
[----:B------:R-:W-:Y:S01]  /*1a10*/  VIADD R0, R0, 0x1 ;  /* 0x0000000100007836 */ /* 0x000fe20000000000 */
[----:B------:R-:W-:-:S05]  /*1a20*/  LEA R12, R9, UR4, 0x2 ;  /* 0x00000004090c7c11 */ /* 0x000fca000f8e10ff */
[----:B------:R2:W-:Y:S01]  /*1a30*/  STS [R12], R5 ;  /* 0x000000050c007388 */ /* 0x0005e20000000800 */
[----:B------:R-:W1:Y:S01]  /*1a40*/  LDC.64 R10, c[0x4][0x10] ;  /* 0x01000400ff0a7b82 */ /* 0x000e620000000a00 */
[----:B0-----:R-:W-:Y:S02]  /*1a50*/  IMAD.WIDE.U32 R2, R9, 0x4, R2 ;  /* 0x0000000409027825 */ /* 0x001fe400078e0002 */
[----:B-1----:R2:W-:Y:S04]  /*1a60*/  STG.E desc[UR10][R10.64], R0 ;  /* 0x000000000a007986 */ /* 0x0025e8000c10190a */
[----:B------:R2:W-:Y:S01]  /*1a70*/  STG.E desc[UR10][R2.64], R8 ;  /* 0x0000000802007986 */ /* 0x0005e2000c10190a */
[----:B------:R-:W-:Y:S05]  /*1a80*/  BRA `(.L_x_22) ;  /* 0x00000000002c7947 */ /* 0x000fea0003800000 */
.L_x_19:
        /* <DEDUP_REMOVED lines=8> */
.L_x_17:
[----:B------:R-:W0:Y:S02]  /*1b10*/  LDC.64 R2, c[0x4][0x20] ;  /* 0x01000800ff027b82 */ /* 0x000e240000000a00 */
[----:B0-----:R-:W-:-:S05]  /*1b20*/  IMAD.WIDE.U32 R2, R9, 0x4, R2 ;  /* 0x0000000409027825 */ /* 0x001fca00078e0002 */
[----:B------:R0:W-:Y:S02]  /*1b30*/  STG.E desc[UR10][R2.64], R8 ;  /* 0x0000000802007986 */ /* 0x0001e4000c10190a */
.L_x_22:
[----:B------:R-:W3:Y:S01]  /*1b40*/  S2UR UR8, SR_CgaCtaId ;  /* 0x00000000000879c3 */ /* 0x000ee20000008800 */
[----:B------:R-:W-:Y:S01]  /*1b50*/  UMOV UR7, 0x400 ;  /* 0x0000040000077882 */ /* 0x000fe20000000000 */
[----:B012---:R-:W-:-:S05]  /*1b60*/  LOP3.LUT R2, R4, 0x1f, RZ, 0xc0, !PT ;  /* 0x0000001f04027812 */ /* 0x007fca00078ec0ff */
[----:B------:R-:W-:Y:S01]  /*1b70*/  IMAD R9, R9, 0x20, R2 ;  /* 0x0000002009097824 */ /* 0x000fe200078e0202 */
[----:B---3--:R-:W-:Y:S01]  /*1b80*/  ULEA UR7, UR8, UR7, 0x18 ;  /* 0x0000000708077291 */ /* 0x008fe2000f8ec0ff */
[----:B------:R-:W0:Y:S08]  /*1b90*/  LDCU.64 UR8, c[0x4][0x30] ;  /* 0x01000600ff0877ac */ /* 0x000e300008000a00 */
[----:B------:R-:W1:Y:S02]  /*1ba0*/  LDS.U8 R9, [R9+UR7] ;  /* 0x0000000709097984 */ /* 0x000e640008000000 */
[----:B------:R-:W2:Y:S01]  /*1bb0*/  LDCU UR7, c[0x0][0x380] ;  /* 0x00007000ff0777ac */ /* 0x000ea20008000800 */
[C---:B0-----:R-:W-:Y:S01]  /*1bc0*/  IADD3 R2, P0, PT, R4.reuse, UR8, RZ ;  /* 0x0000000804027c10 */ /* 0x041fe2000ff1e0ff */
[----:B------:R-:W-:-:S04]  /*1bd0*/  VIADD R4, R4, 0x1 ;  /* 0x0000000104047836 */ /* 0x000fc80000000000 */
[----:B------:R-:W-:Y:S01]  /*1be0*/  IMAD.X R3, RZ, RZ, UR9, P0 ;  /* 0x00000009ff037e24 */ /* 0x000fe200080e06ff */
[----:B--2---:R-:W-:-:S04]  /*1bf0*/  ISETP.NE.AND P0, PT, R4, UR7, PT ;  /* 0x0000000704007c0c */ /* 0x004fc8000bf05270 */
[----:B-1----:R1:W-:Y:S09]  /*1c00*/  STG.E.U8 desc[UR10][R2.64], R9 ;  /* 0x0000000902007986 */ /* 0x0023f2000c10110a */
[----:B------:R-:W-:Y:S05]  /*1c10*/  @P0 BRA `(.L_x_23) ;  /* 0xfffffff800080947 */ /* 0x000fea000383ffff */
[----:B-1----:R-:W0:Y:S02]  /*1c20*/  LDC.64 R2, c[0x4][0x18] ;  /* 0x01000600ff027b82 */ /* 0x002e240000000a00 */
[----:B0-----:R1:W-:Y:S02]  /*1c30*/  STG.E desc[UR10][R2.64], R8 ;  /* 0x0000000802007986 */ /* 0x0013e4000c10190a */
.L_x_16:
[----:B01----:R-:W-:Y:S01]  /*1c40*/  MOV R2, 0x0 ;  /* 0x0000000000027802 */ /* 0x003fe20000000f00 */
[----:B------:R0:W-:Y:S01]  /*1c50*/  STL [R1], R0 ;  /* 0x0000000001007387 */ /* 0x0001e20000100800 */
[----:B------:R-:W1:Y:S04]  /*1c60*/  LDCU.64 UR4, c[0x4][0x40] ;  /* 0x01000800ff0477ac */ /* 0x000e680008000a00 */
[----:B------:R-:W2:Y:S01]  /*1c70*/  LDC.64 R2, c[0x4][R2] ;  /* 0x0100000002027b82 */ /* 0x000ea20000000a00 */
[----:B-1----:R-:W-:Y:S02]  /*1c80*/  IMAD.U32 R4, RZ, RZ, UR4 ;  /* 0x00000004ff047e24 */ /* 0x002fe4000f8e00ff */
[----:B0-----:R-:W-:-:S07]  /*1c90*/  IMAD.U32 R5, RZ, RZ, UR5 ;  /* 0x00000005ff057e24 */ /* 0x001fce000f8e00ff */
[----:B------:R-:W-:-:S07]  /*1ca0*/  LEPC R20, `(.L_x_24) ;  /* 0x000000001014794e */ /* 0x000fce0000000000 */
[----:B--2---:R-:W-:Y:S05]  /*1cb0*/  CALL.ABS.NOINC R2 ;  /* 0x0000000002007343 */ /* 0x004fea0003c00000 */
.L_x_24:
[----:B------:R-:W-:Y:S05]  /*1cc0*/  EXIT ;  /* 0x000000000000794d */ /* 0x000fea0003800000 */
.L_x_25:
[----:B------:R-:W-:-:S00]  /*1cd0*/  BRA `(.L_x_25) ;  /* 0xfffffffc00fc7947 */ /* 0x000fc0000383ffff */
[----:B------:R-:W-:-:S00]  /*1ce0*/  NOP ;  /* 0x0000000000007918 */ /* 0x000fc00000000000 */
        /* <DEDUP_REMOVED lines=9> */
.L_x_26:


//--------------------- .nv.global.init           --------------------------
	.section	.nv.global.init,"aw",@progbits
.nv.global.init:
	.type		$str,@object
	.size		$str,(.L_7 - $str)
$str:
        /*0000*/ 	.byte	0x70, 0x61, 0x67, 0x65, 0x66, 0x61, 0x75, 0x6c, 0x74, 0x20, 0x74, 0x69, 0x6d, 0x65, 0x73, 0x20
        /*0010*/ 	.byte	0x3d, 0x20, 0x25, 0x64, 0x0a, 0x00
.L_7:


//--------------------- .nv.shared._Z8mykerneli   --------------------------
	.section	.nv.shared._Z8mykerneli,"aw",@nobits
	.sectionflags	@""
	.align	16
.nv.shared._Z8mykerneli:
	.zero		33792


//--------------------- .nv.shared.reserved.0     --------------------------
	.section	.nv.shared.reserved.0,"aw",@nobits
	.weak		__nv_reservedSMEM_offset_0_alias
	.size		__nv_reservedSMEM_offset_0_alias, 0, 64
	.other		__nv_reservedSMEM_offset_0_alias,@"STO_CUDA_RESERVED_SHARED STV_DEFAULT"
__nv_reservedSMEM_offset_0_alias:
	.zero		0
	.zero		64


//--------------------- .nv.global                --------------------------
	.section	.nv.global,"aw",@nobits
	.align	4
.nv.global:
	.type		CURRENTTIME,@object
	.size		CURRENTTIME,(PAGE_ENTRIES - CURRENTTIME)
	.other		CURRENTTIME,@"STV_DEFAULT STO_CUDA_MANAGED"
CURRENTTIME:
	.zero		4
	.type		PAGE_ENTRIES,@object
	.size		PAGE_ENTRIES,(PAGEFAULT - PAGE_ENTRIES)
	.other		PAGE_ENTRIES,@"STV_DEFAULT STO_CUDA_MANAGED"
PAGE_ENTRIES:
	.zero		4
	.type		PAGEFAULT,@object
	.size		PAGEFAULT,(LRU - PAGEFAULT)
	.other		PAGEFAULT,@"STV_DEFAULT STO_CUDA_MANAGED"
PAGEFAULT:
	.zero		4
	.type		LRU,@object
	.size		LRU,(input - LRU)
	.other		LRU,@"STV_DEFAULT STO_CUDA_MANAGED"
LRU:
	.zero		4096
	.type		input,@object
	.size		input,(storage - input)
	.other		input,@"STV_DEFAULT STO_CUDA_MANAGED"
input:
	.zero		131072
	.type		storage,@object
	.size		storage,(results - storage)
	.other		storage,@"STV_DEFAULT STO_CUDA_MANAGED"
storage:
	.zero		131072
	.type		results,@object
	.size		results,(.L_5 - results)
	.other		results,@"STV_DEFAULT STO_CUDA_MANAGED"
results:
	.zero		131072
.L_5:


//--------------------- .nv.constant0._Z8mykerneli --------------------------
	.section	.nv.constant0._Z8mykerneli,"a",@progbits
	.sectionflags	@""
	.align	4
.nv.constant0._Z8mykerneli:
	.zero		900


//--------------------- SYMBOLS --------------------------

	.type		.nv.reservedSmem.offset0,@object
	.size		.nv.reservedSmem.offset0,0x4
	.type		.nv.reservedSmem.cap,@object
	.size		.nv.reservedSmem.cap,0x4
	.type		vprintf,@function
